	.headerflags	@"EF_CUDA_TEXMODE_UNIFIED EF_CUDA_64BIT_ADDRESS EF_CUDA_SM86 EF_CUDA_VIRTUAL_SM(EF_CUDA_SM86)"
	.elftype	@"ET_EXEC"


//--------------------- .nv.info                  --------------------------
	.section	.nv.info,"",@"SHT_CUDA_INFO"
	.align	4


	//----- nvinfo : EIATTR_REGCOUNT
	.align		4
        /*0000*/ 	.byte	0x04, 0x2f
        /*0002*/ 	.short	(.L_1 - .L_0)
	.align		4
.L_0:
        /*0004*/ 	.word	index@(triton_mm)
        /*0008*/ 	.word	0x000000a8


	//----- nvinfo : EIATTR_MAX_STACK_SIZE
	.align		4
.L_1:
        /*000c*/ 	.byte	0x04, 0x23
        /*000e*/ 	.short	(.L_3 - .L_2)
	.align		4
.L_2:
        /*0010*/ 	.word	index@(triton_mm)
        /*0014*/ 	.word	0x00000000


	//----- nvinfo : EIATTR_MIN_STACK_SIZE
	.align		4
.L_3:
        /*0018*/ 	.byte	0x04, 0x12
        /*001a*/ 	.short	(.L_5 - .L_4)
	.align		4
.L_4:
        /*001c*/ 	.word	index@(triton_mm)
        /*0020*/ 	.word	0x00000008


	//----- nvinfo : EIATTR_FRAME_SIZE
	.align		4
.L_5:
        /*0024*/ 	.byte	0x04, 0x11
        /*0026*/ 	.short	(.L_7 - .L_6)
	.align		4
.L_6:
        /*0028*/ 	.word	index@(triton_mm)
        /*002c*/ 	.word	0x00000008
.L_7:


//--------------------- .nv.info.triton_mm        --------------------------
	.section	.nv.info.triton_mm,"",@"SHT_CUDA_INFO"
	.align	4


	//----- nvinfo : EIATTR_CUDA_API_VERSION
	.align		4
        /*0000*/ 	.byte	0x04, 0x37
        /*0002*/ 	.short	(.L_9 - .L_8)
.L_8:
        /*0004*/ 	.word	0x0000007b


	//----- nvinfo : EIATTR_SW2861232_WAR
	.align		4
.L_9:
        /*0008*/ 	.byte	0x01, 0x35
	.zero		2


	//----- nvinfo : EIATTR_PARAM_CBANK
	.align		4
        /*000c*/ 	.byte	0x04, 0x0a
        /*000e*/ 	.short	(.L_11 - .L_10)
	.align		4
.L_10:
        /*0010*/ 	.word	index@(.nv.constant0.triton_mm)
        /*0014*/ 	.short	0x0160
        /*0016*/ 	.short	0x001c


	//----- nvinfo : EIATTR_CBANK_PARAM_SIZE
	.align		4
.L_11:
        /*0018*/ 	.byte	0x03, 0x19
        /*001a*/ 	.short	0x001c


	//----- nvinfo : EIATTR_KPARAM_INFO
	.align		4
        /*001c*/ 	.byte	0x04, 0x17
        /*001e*/ 	.short	(.L_13 - .L_12)
.L_12:
        /*0020*/ 	.word	0x00000000
        /*0024*/ 	.short	0x0003
        /*0026*/ 	.short	0x0018
        /*0028*/ 	.byte	0x00, 0xf0, 0x11, 0x00


	//----- nvinfo : EIATTR_KPARAM_INFO
	.align		4
.L_13:
        /*002c*/ 	.byte	0x04, 0x17
        /*002e*/ 	.short	(.L_15 - .L_14)
.L_14:
        /*0030*/ 	.word	0x00000000
        /*0034*/ 	.short	0x0002
        /*0036*/ 	.short	0x0010
        /*0038*/ 	.byte	0x00, 0xf0, 0x21, 0x00


	//----- nvinfo : EIATTR_KPARAM_INFO
	.align		4
.L_15:
        /*003c*/ 	.byte	0x04, 0x17
        /*003e*/ 	.short	(.L_17 - .L_16)
.L_16:
        /*0040*/ 	.word	0x00000000
        /*0044*/ 	.short	0x0001
        /*0046*/ 	.short	0x0008
        /*0048*/ 	.byte	0x00, 0xf0, 0x21, 0x00


	//----- nvinfo : EIATTR_KPARAM_INFO
	.align		4
.L_17:
        /*004c*/ 	.byte	0x04, 0x17
        /*004e*/ 	.short	(.L_19 - .L_18)
.L_18:
        /*0050*/ 	.word	0x00000000
        /*0054*/ 	.short	0x0000
        /*0056*/ 	.short	0x0000
        /*0058*/ 	.byte	0x00, 0xf0, 0x21, 0x00


	//----- nvinfo : EIATTR_MAXREG_COUNT
	.align		4
.L_19:
        /*005c*/ 	.byte	0x03, 0x1b
        /*005e*/ 	.short	0x00ff


	//----- nvinfo : EIATTR_EXIT_INSTR_OFFSETS
	.align		4
        /*0060*/ 	.byte	0x04, 0x1c
        /*0062*/ 	.short	(.L_21 - .L_20)


	//   ....[0]....
.L_20:
        /*0064*/ 	.word	0x00000050


	//   ....[1]....
        /*0068*/ 	.word	0x0000aae0


	//   ....[2]....
        /*006c*/ 	.word	0x0000ab30


	//----- nvinfo : EIATTR_MAX_THREADS
	.align		4
.L_21:
        /*0070*/ 	.byte	0x04, 0x05
        /*0072*/ 	.short	(.L_23 - .L_22)
.L_22:
        /*0074*/ 	.word	0x00000080
        /*0078*/ 	.word	0x00000001
        /*007c*/ 	.word	0x00000001
.L_23:


//--------------------- .nv.rel.action            --------------------------
	.section	.nv.rel.action,"",@"SHT_CUDA_RELOCINFO"
	.align	8
	.sectionentsize	8
        /*0000*/ 	.byte	0x73, 0x00, 0x00, 0x00, 0x00, 0x00, 0x00, 0x00, 0x00, 0x00, 0x00, 0x11, 0x25, 0x00, 0x05, 0x36


//--------------------- .nv.constant0.triton_mm   --------------------------
	.section	.nv.constant0.triton_mm,"a",@progbits
	.align	4
.nv.constant0.triton_mm:
	.zero		380


//--------------------- .text.triton_mm           --------------------------
	.section	.text.triton_mm,"ax",@progbits
	.sectionflags	@"SHF_BARRIERS=1"
	.sectioninfo	@"SHI_REGISTERS=168"
	.align	128
        .global         triton_mm
        .type           triton_mm,@function
        .size           triton_mm,(.L_x_3 - triton_mm)
        .other          triton_mm,@"STO_CUDA_ENTRY STV_DEFAULT"
triton_mm:
.text.triton_mm:
[----:B------:R-:W-:-:S02]  /*0000*/  MOV R1, c[0x0][0x28] ;  /* 0x00000a0000017a02 */ /* 0x000fc40000000f00 */
[----:B------:R-:W-:Y:S02]  /*0010*/  MOV R0, c[0x0][0x178] ;  /* 0x00005e0000007a02 */ /* 0x000fe40000000f00 */
[----:B------:R-:W-:-:S03]  /*0020*/  IADD3 R1, R1, -0x8, RZ ;  /* 0xfffffff801017810 */ /* 0x000fc60007ffe0ff */
[----:B------:R-:W-:-:S05]  /*0030*/  IMAD R2, R0, 0x2260, RZ ;  /* 0x0000226000027824 */ /* 0x000fca00078e02ff */
[----:B------:R-:W-:-:S13]  /*0040*/  ISETP.NE.AND P0, PT, R2, RZ, PT ;  /* 0x000000ff0200720c */ /* 0x000fda0003f05270 */
[----:B------:R-:W-:Y:S05]  /*0050*/  @!P0 EXIT ;  /* 0x000000000000894d */ /* 0x000fea0003800000 */
[----:B------:R-:W1:Y:S01]  /*0060*/  S2R R10, SR_CTAID.X ;  /* 0x00000000000a7919 */ /* 0x000e620000002500 */
[----:B------:R-:W-:Y:S01]  /*0070*/  IMAD R0, R0, 0x32, RZ ;  /* 0x0000003200007824 */ /* 0x000fe200078e02ff */
[----:B------:R-:W-:Y:S01]  /*0080*/  ULDC.64 UR8, c[0x0][0x118] ;  /* 0x0000460000087ab9 */ /* 0x000fe20000000a00 */
[----:B------:R-:W-:Y:S01]  /*0090*/  MOV R131, 0x1 ;  /* 0x0000000100837802 */ /* 0x000fe20000000f00 */
[----:B------:R-:W2:Y:S01]  /*00a0*/  S2R R22, SR_TID.X ;  /* 0x0000000000167919 */ /* 0x000ea20000002100 */
[----:B------:R-:W-:Y:S01]  /*00b0*/  MOV R136, 0xffffffe0 ;  /* 0xffffffe000887802 */ /* 0x000fe20000000f00 */
[----:B------:R-:W-:Y:S01]  /*00c0*/  CS2R R84, SRZ ;  /* 0x0000000000547805 */ /* 0x000fe2000001ff00 */
[----:B------:R-:W-:Y:S01]  /*00d0*/  IADD3 R2, R0, 0x3f, RZ ;  /* 0x0000003f00027810 */ /* 0x000fe20007ffe0ff */
[----:B------:R-:W-:Y:S01]  /*00e0*/  CS2R R86, SRZ ;  /* 0x0000000000567805 */ /* 0x000fe2000001ff00 */
[----:B------:R-:W-:Y:S01]  /*00f0*/  IABS R27, R0 ;  /* 0x00000000001b7213 */ /* 0x000fe20000000000 */
[----:B------:R-:W-:Y:S01]  /*0100*/  CS2R R80, SRZ ;  /* 0x0000000000507805 */ /* 0x000fe2000001ff00 */
        /* <DEDUP_REMOVED lines=13> */
[----:B-1----:R-:W-:Y:S01]  /*01e0*/  SHF.R.S32.HI R3, RZ, 0x1f, R10 ;  /* 0x0000001fff037819 */ /* 0x002fe2000001140a */
[----:B------:R-:W-:Y:S01]  /*01f0*/  CS2R R58, SRZ ;  /* 0x00000000003a7805 */ /* 0x000fe2000001ff00 */
[----:B------:R-:W-:Y:S01]  /*0200*/  CS2R R60, SRZ ;  /* 0x00000000003c7805 */ /* 0x000fe2000001ff00 */
[----:B------:R-:W-:Y:S01]  /*0210*/  UMOV UR4, URZ ;  /* 0x0000003f00047c82 */ /* 0x000fe20008000000 */
[----:B------:R-:W-:Y:S01]  /*0220*/  LEA.HI R4, R3, R10, RZ, 0x4 ;  /* 0x0000000a03047211 */ /* 0x000fe200078f20ff */
[----:B------:R-:W-:Y:S01]  /*0230*/  UMOV UR6, URZ ;  /* 0x0000003f00067c82 */ /* 0x000fe20008000000 */
[----:B------:R-:W-:Y:S01]  /*0240*/  SHF.R.S32.HI R3, RZ, 0x1f, R2 ;  /* 0x0000001fff037819 */ /* 0x000fe20000011402 */
[----:B------:R-:W-:Y:S01]  /*0250*/  UMOV UR7, URZ ;  /* 0x0000003f00077c82 */ /* 0x000fe20008000000 */
[----:B------:R-:W-:Y:S01]  /*0260*/  SHF.R.S32.HI R5, RZ, 0x4, R4 ;  /* 0x00000004ff057819 */ /* 0x000fe20000011404 */
[----:B------:R-:W-:Y:S01]  /*0270*/  UMOV UR5, URZ ;  /* 0x0000003f00057c82 */ /* 0x000fe20008000000 */
[----:B------:R-:W-:-:S02]  /*0280*/  LEA.HI R3, R3, R2, RZ, 0x6 ;  /* 0x0000000203037211 */ /* 0x000fc400078f30ff */
[----:B------:R-:W-:Y:S02]  /*0290*/  SHF.L.U32 R6, R5, 0x3, RZ ;  /* 0x0000000305067819 */ /* 0x000fe400000006ff */
[----:B------:R-:W-:Y:S02]  /*02a0*/  LOP3.LUT R4, R4, 0xfffffff0, RZ, 0xc0, !PT ;  /* 0xfffffff004047812 */ /* 0x000fe400078ec0ff */
[----:B------:R-:W-:Y:S02]  /*02b0*/  LEA.HI.SX32 R3, R3, -R6, 0x1a ;  /* 0x8000000603037211 */ /* 0x000fe400078fd2ff */
[----:B------:R-:W-:Y:S02]  /*02c0*/  IADD3 R4, -R4, R10, RZ ;  /* 0x0000000a04047210 */ /* 0x000fe40007ffe1ff */
[----:B------:R-:W-:Y:S02]  /*02d0*/  IMNMX R5, R3, 0x8, PT ;  /* 0x0000000803057817 */ /* 0x000fe40003800200 */
[----:B--2---:R-:W-:-:S02]  /*02e0*/  SHF.R.U32.HI R141, RZ, 0x5, R22 ;  /* 0x00000005ff8d7819 */ /* 0x004fc40000011616 */
[-C--:B------:R-:W-:Y:S02]  /*02f0*/  IABS R11, R5.reuse ;  /* 0x00000005000b7213 */ /* 0x080fe40000000000 */
[----:B------:R-:W-:Y:S02]  /*0300*/  IABS R12, R5 ;  /* 0x00000005000c7213 */ /* 0x000fe40000000000 */
[----:B------:R-:W1:Y:S01]  /*0310*/  I2F.RP R7, R11 ;  /* 0x0000000b00077306 */ /* 0x000e620000209400 */
[----:B------:R-:W-:Y:S02]  /*0320*/  SGXT.U32 R141, R141, 0x2 ;  /* 0x000000028d8d781a */ /* 0x000fe40000000000 */
[----:B------:R-:W-:Y:S02]  /*0330*/  IADD3 R12, RZ, -R12, RZ ;  /* 0x8000000cff0c7210 */ /* 0x000fe40007ffe0ff */
[----:B------:R-:W-:-:S04]  /*0340*/  SHF.L.U32 R26, R22, 0x2, RZ ;  /* 0x00000002161a7819 */ /* 0x000fc800000006ff */
[----:B------:R-:W-:Y:S01]  /*0350*/  LOP3.LUT R62, R26, 0x1c, RZ, 0xc0, !PT ;  /* 0x0000001c1a3e7812 */ /* 0x000fe200078ec0ff */
[----:B-1----:R-:W1:Y:S02]  /*0360*/  MUFU.RCP R7, R7 ;  /* 0x0000000700077308 */ /* 0x002e640000001000 */
[----:B-1----:R-:W-:-:S06]  /*0370*/  IADD3 R2, R7, 0xffffffe, RZ ;  /* 0x0ffffffe07027810 */ /* 0x002fcc0007ffe0ff */
[----:B------:R1:W2:Y:S02]  /*0380*/  F2I.FTZ.U32.TRUNC.NTZ R3, R2 ;  /* 0x0000000200037305 */ /* 0x0002a4000021f000 */
[----:B-1----:R-:W-:Y:S02]  /*0390*/  MOV R2, RZ ;  /* 0x000000ff00027202 */ /* 0x002fe40000000f00 */
[----:B--2---:R-:W-:-:S05]  /*03a0*/  IADD3 R8, RZ, -R3, RZ ;  /* 0x80000003ff087210 */ /* 0x004fca0007ffe0ff */
[----:B------:R-:W-:Y:S01]  /*03b0*/  IMAD R9, R8, R11, RZ ;  /* 0x0000000b08097224 */ /* 0x000fe200078e02ff */
[----:B------:R-:W-:Y:S02]  /*03c0*/  IABS R8, R4 ;  /* 0x0000000400087213 */ /* 0x000fe40000000000 */
[----:B------:R-:W-:Y:S01]  /*03d0*/  LOP3.LUT R4, R4, R5, RZ, 0x3c, !PT ;  /* 0x0000000504047212 */ /* 0x000fe200078e3cff */
[----:B------:R-:W-:Y:S01]  /*03e0*/  IMAD.HI.U32 R3, R3, R9, R2 ;  /* 0x0000000903037227 */ /* 0x000fe200078e0002 */
[----:B------:R-:W-:Y:S01]  /*03f0*/  IABS R2, R10 ;  /* 0x0000000a00027213 */ /* 0x000fe20000000000 */
[----:B------:R-:W1:Y:S01]  /*0400*/  I2F.RP R9, R27 ;  /* 0x0000001b00097306 */ /* 0x000e620000209400 */
[----:B------:R-:W-:-:S03]  /*0410*/  ISETP.GE.AND P3, PT, R4, RZ, PT ;  /* 0x000000ff0400720c */ /* 0x000fc60003f66270 */
[----:B------:R-:W-:-:S04]  /*0420*/  IMAD.HI.U32 R7, R3, R8, RZ ;  /* 0x0000000803077227 */ /* 0x000fc800078e00ff */
[----:B------:R-:W-:Y:S02]  /*0430*/  IMAD R8, R7, R12, R8 ;  /* 0x0000000c07087224 */ /* 0x000fe400078e0208 */
[----:B------:R-:W-:-:S03]  /*0440*/  IMAD.HI.U32 R3, R3, R2, RZ ;  /* 0x0000000203037227 */ /* 0x000fc600078e00ff */
[----:B------:R-:W-:Y:S01]  /*0450*/  ISETP.GT.U32.AND P2, PT, R11, R8, PT ;  /* 0x000000080b00720c */ /* 0x000fe20003f44070 */
[----:B------:R-:W-:Y:S01]  /*0460*/  IMAD R2, R3, R12, R2 ;  /* 0x0000000c03027224 */ /* 0x000fe200078e0202 */
[----:B-1----:R-:W1:Y:S04]  /*0470*/  MUFU.RCP R9, R9 ;  /* 0x0000000900097308 */ /* 0x002e680000001000 */
[----:B------:R-:W-:-:S07]  /*0480*/  ISETP.GT.U32.AND P1, PT, R11, R2, PT ;  /* 0x000000020b00720c */ /* 0x000fce0003f24070 */
[-C--:B------:R-:W-:Y:S02]  /*0490*/  @!P2 IADD3 R8, R8, -R11.reuse, RZ ;  /* 0x8000000b0808a210 */ /* 0x080fe40007ffe0ff */
[----:B------:R-:W-:Y:S02]  /*04a0*/  @!P2 IADD3 R7, R7, 0x1, RZ ;  /* 0x000000010707a810 */ /* 0x000fe40007ffe0ff */
[-C--:B------:R-:W-:Y:S02]  /*04b0*/  ISETP.GE.U32.AND P0, PT, R8, R11.reuse, PT ;  /* 0x0000000b0800720c */ /* 0x080fe40003f06070 */
[----:B-1----:R-:W-:Y:S02]  /*04c0*/  IADD3 R3, R9, 0xffffffe, RZ ;  /* 0x0ffffffe09037810 */ /* 0x002fe40007ffe0ff */
[----:B------:R-:W-:Y:S02]  /*04d0*/  @!P1 IADD3 R2, R2, -R11, RZ ;  /* 0x8000000b02029210 */ /* 0x000fe40007ffe0ff */
[----:B------:R-:W-:-:S02]  /*04e0*/  ISETP.GE.AND P2, PT, R10, RZ, PT ;  /* 0x000000ff0a00720c */ /* 0x000fc40003f46270 */
[----:B------:R-:W-:Y:S01]  /*04f0*/  ISETP.GT.U32.AND P1, PT, R11, R2, PT ;  /* 0x000000020b00720c */ /* 0x000fe20003f24070 */
[----:B------:R-:W1:Y:S01]  /*0500*/  F2I.FTZ.U32.TRUNC.NTZ R3, R3 ;  /* 0x0000000300037305 */ /* 0x000e62000021f000 */
[----:B------:R-:W-:Y:S02]  /*0510*/  SHF.R.U32.HI R9, RZ, 0x3, R22 ;  /* 0x00000003ff097819 */ /* 0x000fe40000011616 */
[----:B------:R-:W-:Y:S02]  /*0520*/  IABS R8, R0 ;  /* 0x0000000000087213 */ /* 0x000fe40000000000 */
[----:B------:R-:W-:Y:S02]  /*0530*/  @P0 IADD3 R7, R7, 0x1, RZ ;  /* 0x0000000107070810 */ /* 0x000fe40007ffe0ff */
[----:B------:R-:W-:Y:S02]  /*0540*/  ISETP.NE.AND P0, PT, R5, RZ, PT ;  /* 0x000000ff0500720c */ /* 0x000fe40003f05270 */
[----:B------:R-:W-:-:S02]  /*0550*/  LOP3.LUT R5, RZ, R5, RZ, 0x33, !PT ;  /* 0x00000005ff057212 */ /* 0x000fc400078e33ff */
[----:B------:R-:W-:Y:S02]  /*0560*/  @!P3 IADD3 R7, -R7, RZ, RZ ;  /* 0x000000ff0707b210 */ /* 0x000fe40007ffe1ff */
[----:B------:R-:W-:Y:S02]  /*0570*/  @!P1 IADD3 R2, R2, -R11, RZ ;  /* 0x8000000b02029210 */ /* 0x000fe40007ffe0ff */
[----:B------:R-:W-:Y:S02]  /*0580*/  SEL R7, R5, R7, !P0 ;  /* 0x0000000705077207 */ /* 0x000fe40004000000 */
[----:B------:R-:W-:Y:S02]  /*0590*/  SGXT.U32 R9, R9, 0x4 ;  /* 0x000000040909781a */ /* 0x000fe40000000000 */
[----:B------:R-:W-:Y:S02]  /*05a0*/  SHF.L.U32 R14, R7, 0x7, RZ ;  /* 0x00000007070e7819 */ /* 0x000fe400000006ff */
[----:B------:R-:W-:-:S02]  /*05b0*/  @!P2 IADD3 R2, -R2, RZ, RZ ;  /* 0x000000ff0202a210 */ /* 0x000fc40007ffe1ff */
[----:B-1----:R-:W-:Y:S01]  /*05c0*/  IADD3 R4, RZ, -R3, RZ ;  /* 0x80000003ff047210 */ /* 0x002fe20007ffe0ff */
[----:B------:R1:W-:Y:S01]  /*05d0*/  STL [R1], R14 ;  /* 0x0000000e01007387 */ /* 0x0003e20000100800 */
[----:B------:R-:W-:Y:S02]  /*05e0*/  LOP3.LUT R24, R14, R9, RZ, 0xfc, !PT ;  /* 0x000000090e187212 */ /* 0x000fe400078efcff */
[----:B------:R-:W-:Y:S01]  /*05f0*/  SEL R5, R5, R2, !P0 ;  /* 0x0000000205057207 */ /* 0x000fe20004000000 */
[----:B------:R-:W-:Y:S01]  /*0600*/  IMAD R11, R4, R27, RZ ;  /* 0x0000001b040b7224 */ /* 0x000fe200078e02ff */
[----:B------:R-:W-:Y:S01]  /*0610*/  MOV R2, RZ ;  /* 0x000000ff00027202 */ /* 0x000fe20000000f00 */
[----:B------:R-:W-:Y:S01]  /*0620*/  IMAD.HI R7, R24, 0x2e8ba2e9, RZ ;  /* 0x2e8ba2e918077827 */ /* 0x000fe200078e02ff */
[----:B------:R-:W-:Y:S02]  /*0630*/  LOP3.LUT R19, R14, 0x10, R9, 0xfe, !PT ;  /* 0x000000100e137812 */ /* 0x000fe400078efe09 */
[----:B------:R-:W-:Y:S01]  /*0640*/  IADD3 R5, R6, R5, RZ ;  /* 0x0000000506057210 */ /* 0x000fe20007ffe0ff */
[----:B------:R-:W-:Y:S01]  /*0650*/  IMAD.HI.U32 R4, R3, R11, R2 ;  /* 0x0000000b03047227 */ /* 0x000fe200078e0002 */
[----:B------:R-:W-:-:S02]  /*0660*/  SHF.R.U32.HI R2, RZ, 0x1f, R7 ;  /* 0x0000001fff027819 */ /* 0x000fc40000011607 */
[----:B------:R-:W-:Y:S01]  /*0670*/  IADD3 R12, RZ, -R8, RZ ;  /* 0x80000008ff0c7210 */ /* 0x000fe20007ffe0ff */
[----:B------:R-:W-:Y:S01]  /*0680*/  IMAD.HI R3, R19, 0x2e8ba2e9, RZ ;  /* 0x2e8ba2e913037827 */ /* 0x000fe200078e02ff */
[----:B------:R-:W-:Y:S02]  /*0690*/  LEA.HI.SX32 R7, R7, R2, 0x1b ;  /* 0x0000000207077211 */ /* 0x000fe400078fdaff */
[----:B------:R-:W-:Y:S02]  /*06a0*/  SHF.L.U32 R2, R5, 0x6, RZ ;  /* 0x0000000605027819 */ /* 0x000fe400000006ff */
[----:B------:R-:W-:Y:S02]  /*06b0*/  SHF.R.U32.HI R6, RZ, 0x1f, R3 ;  /* 0x0000001fff067819 */ /* 0x000fe40000011603 */
[----:B------:R-:W-:Y:S02]  /*06c0*/  LOP3.LUT R5, R2, 0x10, R9, 0xfe, !PT ;  /* 0x0000001002057812 */ /* 0x000fe400078efe09 */
[----:B------:R-:W-:-:S02]  /*06d0*/  LEA.HI.SX32 R8, R3, R6, 0x1b ;  /* 0x0000000603087211 */ /* 0x000fc400078fdaff */
[C---:B------:R-:W-:Y:S02]  /*06e0*/  LOP3.LUT R3, R2.reuse, R9, RZ, 0xfc, !PT ;  /* 0x0000000902037212 */ /* 0x040fe400078efcff */
[C---:B------:R-:W-:Y:S02]  /*06f0*/  LOP3.LUT R141, R2.reuse, R141, RZ, 0xfc, !PT ;  /* 0x0000008d028d7212 */ /* 0x040fe400078efcff */
[----:B------:R-:W-:Y:S02]  /*0700*/  ISETP.GE.AND P0, PT, R3, RZ, PT ;  /* 0x000000ff0300720c */ /* 0x000fe40003f06270 */
[----:B------:R-:W-:Y:S02]  /*0710*/  IABS R3, R3 ;  /* 0x0000000300037213 */ /* 0x000fe40000000000 */
[----:B------:R-:W-:Y:S02]  /*0720*/  LOP3.LUT R6, R2, 0x20, R9, 0xfe, !PT ;  /* 0x0000002002067812 */ /* 0x000fe400078efe09 */
[----:B------:R-:W-:-:S02]  /*0730*/  ISETP.GE.AND P3, PT, R5, RZ, PT ;  /* 0x000000ff0500720c */ /* 0x000fc40003f66270 */
[----:B------:R-:W-:Y:S02]  /*0740*/  IABS R13, R5 ;  /* 0x00000005000d7213 */ /* 0x000fe40000000000 */
[----:B------:R-:W-:Y:S02]  /*0750*/  LOP3.LUT R2, R2, 0x30, R9, 0xfe, !PT ;  /* 0x0000003002027812 */ /* 0x000fe400078efe09 */
[----:B------:R-:W-:Y:S01]  /*0760*/  MOV R5, R3 ;  /* 0x0000000300057202 */ /* 0x000fe20000000f00 */
[----:B------:R-:W-:Y:S01]  /*0770*/  IMAD.HI.U32 R3, R4, R13, RZ ;  /* 0x0000000d04037227 */ /* 0x000fe200078e00ff */
[----:B------:R-:W-:Y:S02]  /*0780*/  ISETP.GE.AND P1, PT, R2, RZ, PT ;  /* 0x000000ff0200720c */ /* 0x000fe40003f26270 */
[----:B------:R-:W-:Y:S01]  /*0790*/  IABS R17, R2 ;  /* 0x0000000200117213 */ /* 0x000fe20000000000 */
[----:B------:R-:W-:Y:S01]  /*07a0*/  IMAD.HI.U32 R2, R4, R5, RZ ;  /* 0x0000000504027227 */ /* 0x000fe200078e00ff */
[----:B------:R-:W-:-:S02]  /*07b0*/  IABS R15, R6 ;  /* 0x00000006000f7213 */ /* 0x000fc40000000000 */
[----:B------:R-:W-:Y:S01]  /*07c0*/  ISETP.GE.AND P2, PT, R6, RZ, PT ;  /* 0x000000ff0600720c */ /* 0x000fe20003f46270 */
[-C--:B------:R-:W-:Y:S01]  /*07d0*/  IMAD R2, R2, R12.reuse, R5 ;  /* 0x0000000c02027224 */ /* 0x080fe200078e0205 */
[C---:B------:R-:W-:Y:S01]  /*07e0*/  LOP3.LUT R21, R14.reuse, 0x20, R9, 0xfe, !PT ;  /* 0x000000200e157812 */ /* 0x040fe200078efe09 */
[----:B------:R-:W-:Y:S01]  /*07f0*/  IMAD R5, R3, R12, R13 ;  /* 0x0000000c03057224 */ /* 0x000fe200078e020d */
[--C-:B------:R-:W-:Y:S01]  /*0800*/  LOP3.LUT R23, R14, 0x30, R9.reuse, 0xfe, !PT ;  /* 0x000000300e177812 */ /* 0x100fe200078efe09 */
[C---:B------:R-:W-:Y:S01]  /*0810*/  IMAD.HI.U32 R3, R4.reuse, R15, RZ ;  /* 0x0000000f04037227 */ /* 0x040fe200078e00ff */
[C---:B------:R-:W-:Y:S02]  /*0820*/  ISETP.GT.U32.AND P4, PT, R27.reuse, R2, PT ;  /* 0x000000021b00720c */ /* 0x040fe40003f84070 */
[----:B------:R-:W-:Y:S01]  /*0830*/  ISETP.GT.U32.AND P6, PT, R27, R5, PT ;  /* 0x000000051b00720c */ /* 0x000fe20003fc4070 */
[----:B------:R-:W-:Y:S01]  /*0840*/  IMAD.HI.U32 R6, R4, R17, RZ ;  /* 0x0000001104067227 */ /* 0x000fe200078e00ff */
[----:B------:R-:W-:-:S02]  /*0850*/  LOP3.LUT R31, R14, 0x60, R9, 0xfe, !PT ;  /* 0x000000600e1f7812 */ /* 0x000fc400078efe09 */
[C---:B------:R-:W-:Y:S01]  /*0860*/  LOP3.LUT R29, R14.reuse, 0x50, R9, 0xfe, !PT ;  /* 0x000000500e1d7812 */ /* 0x040fe200078efe09 */
[-C--:B------:R-:W-:Y:S01]  /*0870*/  IMAD R4, R3, R12.reuse, R15 ;  /* 0x0000000c03047224 */ /* 0x080fe200078e020f */
[----:B------:R-:W-:Y:S01]  /*0880*/  LOP3.LUT R33, R14, 0x70, R9, 0xfe, !PT ;  /* 0x000000700e217812 */ /* 0x000fe200078efe09 */
[----:B------:R-:W-:Y:S01]  /*0890*/  IMAD R6, R6, R12, R17 ;  /* 0x0000000c06067224 */ /* 0x000fe200078e0211 */
[----:B------:R-:W-:Y:S01]  /*08a0*/  LOP3.LUT R25, R14, 0x40, R9, 0xfe, !PT ;  /* 0x000000400e197812 */ /* 0x000fe200078efe09 */
[----:B------:R-:W-:Y:S01]  /*08b0*/  IMAD.HI R10, R21, 0x2e8ba2e9, RZ ;  /* 0x2e8ba2e9150a7827 */ /* 0x000fe200078e02ff */
[----:B------:R-:W-:Y:S02]  /*08c0*/  LEA R135, R9, R62, 0x5 ;  /* 0x0000003e09877211 */ /* 0x000fe400078e28ff */
[----:B------:R-:W-:Y:S01]  /*08d0*/  @!P4 IADD3 R2, R2, -R27, RZ ;  /* 0x8000001b0202c210 */ /* 0x000fe20007ffe0ff */
[----:B------:R-:W-:Y:S01]  /*08e0*/  IMAD.HI R3, R23, 0x2e8ba2e9, RZ ;  /* 0x2e8ba2e917037827 */ /* 0x000fe200078e02ff */
[----:B------:R-:W-:-:S02]  /*08f0*/  ISETP.GT.U32.AND P4, PT, R27, R4, PT ;  /* 0x000000041b00720c */ /* 0x000fc40003f84070 */
[----:B------:R-:W-:Y:S01]  /*0900*/  ISETP.GT.U32.AND P5, PT, R27, R6, PT ;  /* 0x000000061b00720c */ /* 0x000fe20003fa4070 */
[----:B------:R-:W-:Y:S01]  /*0910*/  IMAD.HI R15, R31, 0x2e8ba2e9, RZ ;  /* 0x2e8ba2e91f0f7827 */ /* 0x000fe200078e02ff */
[----:B------:R-:W-:Y:S02]  /*0920*/  @!P6 IADD3 R5, R5, -R27, RZ ;  /* 0x8000001b0505e210 */ /* 0x000fe40007ffe0ff */
[----:B------:R-:W-:Y:S01]  /*0930*/  ISETP.GT.U32.AND P6, PT, R27, R2, PT ;  /* 0x000000021b00720c */ /* 0x000fe20003fc4070 */
[----:B------:R-:W-:Y:S01]  /*0940*/  IMAD.HI R13, R29, 0x2e8ba2e9, RZ ;  /* 0x2e8ba2e91d0d7827 */ /* 0x000fe200078e02ff */
[----:B------:R-:W-:Y:S02]  /*0950*/  SHF.R.U32.HI R11, RZ, 0x1f, R10 ;  /* 0x0000001fff0b7819 */ /* 0x000fe4000001160a */
[----:B------:R-:W-:Y:S01]  /*0960*/  SHF.R.U32.HI R12, RZ, 0x1f, R3 ;  /* 0x0000001fff0c7819 */ /* 0x000fe20000011603 */
[----:B------:R-:W-:Y:S01]  /*0970*/  IMAD.HI R17, R33, 0x2e8ba2e9, RZ ;  /* 0x2e8ba2e921117827 */ /* 0x000fe200078e02ff */
[----:B------:R-:W-:-:S02]  /*0980*/  LEA.HI.SX32 R10, R10, R11, 0x1b ;  /* 0x0000000b0a0a7211 */ /* 0x000fc400078fdaff */
[-C--:B------:R-:W-:Y:S01]  /*0990*/  @!P4 IADD3 R4, R4, -R27.reuse, RZ ;  /* 0x8000001b0404c210 */ /* 0x080fe20007ffe0ff */
[----:B------:R-:W-:Y:S01]  /*09a0*/  IMAD.HI R11, R25, 0x2e8ba2e9, RZ ;  /* 0x2e8ba2e9190b7827 */ /* 0x000fe200078e02ff */
[-C--:B------:R-:W-:Y:S02]  /*09b0*/  @!P5 IADD3 R6, R6, -R27.reuse, RZ ;  /* 0x8000001b0606d210 */ /* 0x080fe40007ffe0ff */
[C---:B------:R-:W-:Y:S02]  /*09c0*/  ISETP.GT.U32.AND P5, PT, R27.reuse, R4, PT ;  /* 0x000000041b00720c */ /* 0x040fe40003fa4070 */
[----:B------:R-:W-:Y:S02]  /*09d0*/  @!P6 IADD3 R2, R2, -R27, RZ ;  /* 0x8000001b0202e210 */ /* 0x000fe40007ffe0ff */
[C---:B------:R-:W-:Y:S02]  /*09e0*/  ISETP.GT.U32.AND P6, PT, R27.reuse, R6, PT ;  /* 0x000000061b00720c */ /* 0x040fe40003fc4070 */
[----:B------:R-:W-:-:S02]  /*09f0*/  ISETP.GT.U32.AND P4, PT, R27, R5, PT ;  /* 0x000000051b00720c */ /* 0x000fc40003f84070 */
[----:B------:R-:W-:Y:S02]  /*0a00*/  SHF.R.U32.HI R18, RZ, 0x1f, R15 ;  /* 0x0000001fff127819 */ /* 0x000fe4000001160f */
[----:B------:R-:W-:Y:S02]  /*0a10*/  SHF.R.U32.HI R16, RZ, 0x1f, R13 ;  /* 0x0000001fff107819 */ /* 0x000fe4000001160d */
[----:B------:R-:W-:Y:S02]  /*0a20*/  LEA.HI.SX32 R12, R3, R12, 0x1b ;  /* 0x0000000c030c7211 */ /* 0x000fe400078fdaff */
[-C--:B------:R-:W-:Y:S02]  /*0a30*/  @!P5 IADD3 R4, R4, -R27.reuse, RZ ;  /* 0x8000001b0404d210 */ /* 0x080fe40007ffe0ff */
[----:B------:R-:W-:Y:S02]  /*0a40*/  SHF.R.U32.HI R20, RZ, 0x1f, R17 ;  /* 0x0000001fff147819 */ /* 0x000fe40000011611 */
[----:B------:R-:W-:-:S02]  /*0a50*/  @!P6 IADD3 R6, R6, -R27, RZ ;  /* 0x8000001b0606e210 */ /* 0x000fc40007ffe0ff */
[----:B------:R-:W-:Y:S01]  /*0a60*/  LEA.HI.SX32 R18, R15, R18, 0x1b ;  /* 0x000000120f127211 */ /* 0x000fe200078fdaff */
[----:B------:R-:W-:Y:S01]  /*0a70*/  IMAD R15, R10, -0xb0, R21 ;  /* 0xffffff500a0f7824 */ /* 0x000fe200078e0215 */
[----:B------:R-:W-:Y:S02]  /*0a80*/  @!P4 IADD3 R5, R5, -R27, RZ ;  /* 0x8000001b0505c210 */ /* 0x000fe40007ffe0ff */
[----:B-1----:R-:W-:Y:S01]  /*0a90*/  SHF.R.U32.HI R14, RZ, 0x1f, R11 ;  /* 0x0000001fff0e7819 */ /* 0x002fe2000001160b */
[----:B------:R-:W-:Y:S01]  /*0aa0*/  IMAD R15, R15, 0xb0, R62 ;  /* 0x000000b00f0f7824 */ /* 0x000fe200078e023e */
[----:B------:R-:W-:Y:S02]  /*0ab0*/  ISETP.NE.AND P4, PT, R0, RZ, PT ;  /* 0x000000ff0000720c */ /* 0x000fe40003f85270 */
[----:B------:R-:W-:Y:S02]  /*0ac0*/  LOP3.LUT R3, RZ, R0, RZ, 0x33, !PT ;  /* 0x00000000ff037212 */ /* 0x000fe400078e33ff */
[----:B------:R-:W-:-:S02]  /*0ad0*/  @!P0 IADD3 R2, -R2, RZ, RZ ;  /* 0x000000ff02028210 */ /* 0x000fc40007ffe1ff */
[----:B------:R-:W-:Y:S02]  /*0ae0*/  @!P2 IADD3 R4, -R4, RZ, RZ ;  /* 0x000000ff0404a210 */ /* 0x000fe40007ffe1ff */
[----:B------:R-:W-:Y:S01]  /*0af0*/  LEA.HI.SX32 R16, R13, R16, 0x1b ;  /* 0x000000100d107211 */ /* 0x000fe200078fdaff */
[----:B------:R-:W-:Y:S01]  /*0b00*/  IMAD R13, R8, -0xb0, R19 ;  /* 0xffffff50080d7824 */ /* 0x000fe200078e0213 */
[----:B------:R-:W-:Y:S01]  /*0b10*/  LEA.HI.SX32 R20, R17, R20, 0x1b ;  /* 0x0000001411147211 */ /* 0x000fe200078fdaff */
[----:B------:R-:W-:Y:S01]  /*0b20*/  IMAD R17, R12, -0xb0, R23 ;  /* 0xffffff500c117824 */ /* 0x000fe200078e0217 */
[----:B------:R-:W-:Y:S01]  /*0b30*/  @!P1 IADD3 R6, -R6, RZ, RZ ;  /* 0x000000ff06069210 */ /* 0x000fe20007ffe1ff */
[----:B------:R-:W-:Y:S01]  /*0b40*/  IMAD R23, R18, -0xb0, R31 ;  /* 0xffffff5012177824 */ /* 0x000fe200078e021f */
[----:B------:R-:W-:Y:S01]  /*0b50*/  LEA.HI.SX32 R14, R11, R14, 0x1b ;  /* 0x0000000e0b0e7211 */ /* 0x000fe200078fdaff */
[----:B------:R-:W-:Y:S01]  /*0b60*/  IMAD R11, R7, -0xb0, R24 ;  /* 0xffffff50070b7824 */ /* 0x000fe200078e0218 */
[----:B------:R-:W-:Y:S01]  /*0b70*/  @!P3 IADD3 R5, -R5, RZ, RZ ;  /* 0x000000ff0505b210 */ /* 0x000fe20007ffe1ff */
[----:B------:R-:W-:Y:S01]  /*0b80*/  IMAD R21, R16, -0xb0, R29 ;  /* 0xffffff5010157824 */ /* 0x000fe200078e021d */
[C---:B------:R-:W-:Y:S01]  /*0b90*/  SEL R27, R3.reuse, R2, !P4 ;  /* 0x00000002031b7207 */ /* 0x040fe20006000000 */
[----:B------:R-:W-:Y:S01]  /*0ba0*/  IMAD R19, R14, -0xb0, R25 ;  /* 0xffffff500e137824 */ /* 0x000fe200078e0219 */
[----:B------:R-:W-:Y:S01]  /*0bb0*/  SEL R31, R3, R4, !P4 ;  /* 0x00000004031f7207 */ /* 0x000fe20006000000 */
[--C-:B------:R-:W-:Y:S01]  /*0bc0*/  IMAD R11, R11, 0xb0, R62.reuse ;  /* 0x000000b00b0b7824 */ /* 0x100fe200078e023e */
[----:B------:R-:W-:Y:S01]  /*0bd0*/  LOP3.LUT R2, R9, 0x20, RZ, 0xfc, !PT ;  /* 0x0000002009027812 */ /* 0x000fe200078efcff */
[--C-:B------:R-:W-:Y:S01]  /*0be0*/  IMAD R13, R13, 0xb0, R62.reuse ;  /* 0x000000b00d0d7824 */ /* 0x100fe200078e023e */
[----:B------:R-:W-:Y:S01]  /*0bf0*/  SEL R7, R3, R6, !P4 ;  /* 0x0000000603077207 */ /* 0x000fe20006000000 */
[----:B------:R-:W-:Y:S01]  /*0c00*/  IMAD R25, R20, -0xb0, R33 ;  /* 0xffffff5014197824 */ /* 0x000fe200078e0221 */
[----:B------:R-:W-:Y:S01]  /*0c10*/  LOP3.LUT R4, R9, 0x40, RZ, 0xfc, !PT ;  /* 0x0000004009047812 */ /* 0x000fe200078efcff */
[--C-:B------:R-:W-:Y:S01]  /*0c20*/  IMAD R17, R17, 0xb0, R62.reuse ;  /* 0x000000b011117824 */ /* 0x100fe200078e023e */
[----:B------:R-:W-:Y:S01]  /*0c30*/  LOP3.LUT R6, R9, 0x60, RZ, 0xfc, !PT ;  /* 0x0000006009067812 */ /* 0x000fe200078efcff */
[--C-:B------:R-:W-:Y:S01]  /*0c40*/  IMAD R8, R7, 0xb0, R62.reuse ;  /* 0x000000b007087824 */ /* 0x100fe200078e023e */
[----:B------:R-:W-:Y:S01]  /*0c50*/  SEL R29, R3, R5, !P4 ;  /* 0x00000005031d7207 */ /* 0x000fe20006000000 */
[--C-:B------:R-:W-:Y:S01]  /*0c60*/  IMAD R19, R19, 0xb0, R62.reuse ;  /* 0x000000b013137824 */ /* 0x100fe200078e023e */
[----:B------:R-:W-:Y:S01]  /*0c70*/  LOP3.LUT R3, R9, 0x30, RZ, 0xfc, !PT ;  /* 0x0000003009037812 */ /* 0x000fe200078efcff */
[--C-:B------:R-:W-:Y:S01]  /*0c80*/  IMAD R21, R21, 0xb0, R62.reuse ;  /* 0x000000b015157824 */ /* 0x100fe200078e023e */
[-C--:B------:R-:W-:Y:S01]  /*0c90*/  LEA R2, R2, R62.reuse, 0x5 ;  /* 0x0000003e02027211 */ /* 0x080fe200078e28ff */
[--C-:B------:R-:W-:Y:S01]  /*0ca0*/  IMAD R23, R23, 0xb0, R62.reuse ;  /* 0x000000b017177824 */ /* 0x100fe200078e023e */
[----:B------:R-:W-:Y:S01]  /*0cb0*/  LOP3.LUT R5, R9, 0x50, RZ, 0xfc, !PT ;  /* 0x0000005009057812 */ /* 0x000fe200078efcff */
[----:B------:R-:W-:Y:S01]  /*0cc0*/  IMAD R26, R25, 0xb0, R62 ;  /* 0x000000b0191a7824 */ /* 0x000fe200078e023e */
[----:B------:R-:W-:Y:S01]  /*0cd0*/  LEA R4, R4, R62, 0x5 ;  /* 0x0000003e04047211 */ /* 0x000fe200078e28ff */
[----:B------:R-:W-:Y:S01]  /*0ce0*/  CS2R R32, SRZ ;  /* 0x0000000000207805 */ /* 0x000fe2000001ff00 */
[----:B------:R-:W-:-:S02]  /*0cf0*/  LOP3.LUT R0, R9, 0x10, RZ, 0xfc, !PT ;  /* 0x0000001009007812 */ /* 0x000fc400078efcff */
[-C--:B------:R-:W-:Y:S02]  /*0d00*/  LEA R6, R6, R62.reuse, 0x5 ;  /* 0x0000003e06067211 */ /* 0x080fe400078e28ff */
[----:B------:R-:W-:Y:S02]  /*0d10*/  LOP3.LUT R9, R9, 0x70, RZ, 0xfc, !PT ;  /* 0x0000007009097812 */ /* 0x000fe400078efcff */
[----:B------:R-:W-:Y:S02]  /*0d20*/  MOV R22, 0x4 ;  /* 0x0000000400167802 */ /* 0x000fe40000000f00 */
[-C--:B------:R-:W-:Y:S02]  /*0d30*/  LEA R3, R3, R62.reuse, 0x5 ;  /* 0x0000003e03037211 */ /* 0x080fe400078e28ff */
[----:B------:R-:W-:Y:S01]  /*0d40*/  SHF.L.U32 R133, R2, 0x2, RZ ;  /* 0x0000000202857819 */ /* 0x000fe200000006ff */
[----:B------:R-:W-:Y:S01]  /*0d50*/  IMAD R2, R27, 0xb0, R62 ;  /* 0x000000b01b027824 */ /* 0x000fe200078e023e */
[----:B------:R-:W-:Y:S01]  /*0d60*/  LEA R5, R5, R62, 0x5 ;  /* 0x0000003e05057211 */ /* 0x000fe200078e28ff */
[----:B------:R-:W-:Y:S01]  /*0d70*/  IMAD.WIDE R10, R11, R22, c[0x0][0x168] ;  /* 0x00005a000b0a7625 */ /* 0x000fe200078e0216 */
[----:B------:R-:W-:-:S02]  /*0d80*/  SHF.L.U32 R140, R4, 0x2, RZ ;  /* 0x00000002048c7819 */ /* 0x000fc400000006ff */
[-C--:B------:R-:W-:Y:S01]  /*0d90*/  LEA R0, R0, R62.reuse, 0x5 ;  /* 0x0000003e00007211 */ /* 0x080fe200078e28ff */
[--C-:B------:R-:W-:Y:S01]  /*0da0*/  IMAD R4, R29, 0xb0, R62.reuse ;  /* 0x000000b01d047824 */ /* 0x100fe200078e023e */
[----:B------:R-:W-:Y:S01]  /*0db0*/  SHF.L.U32 R138, R6, 0x2, RZ ;  /* 0x00000002068a7819 */ /* 0x000fe200000006ff */
[----:B------:R-:W-:Y:S01]  /*0dc0*/  IMAD R6, R31, 0xb0, R62 ;  /* 0x000000b01f067824 */ /* 0x000fe200078e023e */
[----:B------:R-:W-:Y:S01]  /*0dd0*/  LEA R9, R9, R62, 0x5 ;  /* 0x0000003e09097211 */ /* 0x000fe200078e28ff */
[-C--:B------:R-:W-:Y:S01]  /*0de0*/  IMAD.WIDE R12, R13, R22.reuse, c[0x0][0x168] ;  /* 0x00005a000d0c7625 */ /* 0x080fe200078e0216 */
[----:B------:R-:W-:Y:S01]  /*0df0*/  SHF.L.U32 R132, R3, 0x2, RZ ;  /* 0x0000000203847819 */ /* 0x000fe200000006ff */
[----:B------:R-:W-:Y:S01]  /*0e00*/  CS2R R28, SRZ ;  /* 0x00000000001c7805 */ /* 0x000fe2000001ff00 */
[----:B------:R-:W-:Y:S01]  /*0e10*/  SHF.L.U32 R135, R135, 0x2, RZ ;  /* 0x0000000287877819 */ /* 0x000fe200000006ff */
[-C--:B------:R-:W-:Y:S01]  /*0e20*/  IMAD.WIDE R2, R2, R22.reuse, c[0x0][0x160] ;  /* 0x0000580002027625 */ /* 0x080fe200078e0216 */
[----:B------:R-:W-:Y:S01]  /*0e30*/  SHF.L.U32 R139, R5, 0x2, RZ ;  /* 0x00000002058b7819 */ /* 0x000fe200000006ff */
[----:B------:R-:W-:Y:S01]  /*0e40*/  CS2R R30, SRZ ;  /* 0x00000000001e7805 */ /* 0x000fe2000001ff00 */
[----:B------:R-:W-:Y:S01]  /*0e50*/  SHF.L.U32 R134, R0, 0x2, RZ ;  /* 0x0000000200867819 */ /* 0x000fe200000006ff */
[-C--:B------:R-:W-:Y:S01]  /*0e60*/  IMAD.WIDE R4, R4, R22.reuse, c[0x0][0x160] ;  /* 0x0000580004047625 */ /* 0x080fe200078e0216 */
[----:B------:R-:W-:Y:S01]  /*0e70*/  SHF.L.U32 R137, R9, 0x2, RZ ;  /* 0x0000000209897819 */ /* 0x000fe200000006ff */
[----:B------:R1:W-:Y:S01]  /*0e80*/  LDGSTS.E.BYPASS.128 [R135], [R2.64] ;  /* 0x0000000002877fae */ /* 0x0003e2000b901c48 */
[----:B------:R-:W-:Y:S01]  /*0e90*/  IADD3 R143, P1, R2, 0x100, RZ ;  /* 0x00000100028f7810 */ /* 0x000fe20007f3e0ff */
[-C--:B------:R-:W-:Y:S01]  /*0ea0*/  IMAD.WIDE R6, R6, R22.reuse, c[0x0][0x160] ;  /* 0x0000580006067625 */ /* 0x080fe200078e0216 */
[----:B------:R-:W-:Y:S01]  /*0eb0*/  IADD3 R145, P0, R4, 0x100, RZ ;  /* 0x0000010004917810 */ /* 0x000fe20007f1e0ff */
[----:B------:R2:W-:Y:S01]  /*0ec0*/  LDGSTS.E.BYPASS.128 [R134], [R4.64] ;  /* 0x0000000004867fae */ /* 0x0005e2000b901c48 */
[----:B------:R-:W-:Y:S01]  /*0ed0*/  IADD3.X R142, RZ, R3, RZ, P1, !PT ;  /* 0x00000003ff8e7210 */ /* 0x000fe20000ffe4ff */
[-C--:B------:R-:W-:Y:S01]  /*0ee0*/  IMAD.WIDE R8, R8, R22.reuse, c[0x0][0x160] ;  /* 0x0000580008087625 */ /* 0x080fe200078e0216 */
[----:B------:R-:W-:Y:S01]  /*0ef0*/  IADD3.X R144, RZ, R5, RZ, P0, !PT ;  /* 0x00000005ff907210 */ /* 0x000fe200007fe4ff */
        /* <DEDUP_REMOVED lines=8> */
[----:B------:R-:W0:Y:S01]  /*0f80*/  LDGDEPBAR ;  /* 0x00000000000079af */ /* 0x000e220000000000 */
[----:B------:R-:W-:Y:S01]  /*0f90*/  IADD3 R151, P1, R10, 0x100, RZ ;  /* 0x000001000a977810 */ /* 0x000fe20007f3e0ff */
[-C--:B------:R-:W-:Y:S01]  /*0fa0*/  IMAD.WIDE R18, R19, R22.reuse, c[0x0][0x168] ;  /* 0x00005a0013127625 */ /* 0x080fe200078e0216 */
[----:B------:R-:W-:Y:S01]  /*0fb0*/  IADD3 R153, P0, R12, 0x100, RZ ;  /* 0x000001000c997810 */ /* 0x000fe20007f1e0ff */
[----:B------:R5:W-:Y:S01]  /*0fc0*/  LDGSTS.E.BYPASS.128 [R135+0x4000], [R10.64] ;  /* 0x040000000a877fae */ /* 0x000be2000b901c48 */
[----:B------:R-:W-:Y:S01]  /*0fd0*/  IADD3.X R150, RZ, R11, RZ, P1, !PT ;  /* 0x0000000bff967210 */ /* 0x000fe20000ffe4ff */
[-C--:B------:R-:W-:Y:S01]  /*0fe0*/  IMAD.WIDE R20, R21, R22.reuse, c[0x0][0x168] ;  /* 0x00005a0015147625 */ /* 0x080fe200078e0216 */
[----:B------:R-:W-:Y:S01]  /*0ff0*/  IADD3.X R152, RZ, R13, RZ, P0, !PT ;  /* 0x0000000dff987210 */ /* 0x000fe200007fe4ff */
[----:B------:R1:W-:Y:S01]  /*1000*/  LDGSTS.E.BYPASS.128 [R134+0x4000], [R12.64] ;  /* 0x040000000c867fae */ /* 0x0003e2000b901c48 */
[----:B------:R-:W-:Y:S01]  /*1010*/  IADD3 R155, P1, R14, 0x100, RZ ;  /* 0x000001000e9b7810 */ /* 0x000fe20007f3e0ff */
[-C--:B------:R-:W-:Y:S01]  /*1020*/  IMAD.WIDE R24, R23, R22.reuse, c[0x0][0x168] ;  /* 0x00005a0017187625 */ /* 0x080fe200078e0216 */
[----:B------:R-:W-:Y:S01]  /*1030*/  IADD3 R157, P0, R16, 0x100, RZ ;  /* 0x00000100109d7810 */ /* 0x000fe20007f1e0ff */
[----:B------:R1:W-:Y:S01]  /*1040*/  LDGSTS.E.BYPASS.128 [R133+0x4000], [R14.64] ;  /* 0x040000000e857fae */ /* 0x0003e2000b901c48 */
[----:B------:R-:W-:Y:S01]  /*1050*/  IADD3.X R154, RZ, R15, RZ, P1, !PT ;  /* 0x0000000fff9a7210 */ /* 0x000fe20000ffe4ff */
[----:B------:R-:W-:Y:S01]  /*1060*/  IMAD.WIDE R26, R26, R22, c[0x0][0x168] ;  /* 0x00005a001a1a7625 */ /* 0x000fe200078e0216 */
[----:B------:R-:W-:Y:S01]  /*1070*/  IADD3.X R156, RZ, R17, RZ, P0, !PT ;  /* 0x00000011ff9c7210 */ /* 0x000fe200007fe4ff */
[----:B------:R1:W-:Y:S01]  /*1080*/  LDGSTS.E.BYPASS.128 [R132+0x4000], [R16.64] ;  /* 0x0400000010847fae */ /* 0x0003e2000b901c48 */
[----:B------:R-:W-:Y:S01]  /*1090*/  IADD3 R159, P1, R18, 0x100, RZ ;  /* 0x00000100129f7810 */ /* 0x000fe20007f3e0ff */
[----:B------:R-:W-:Y:S01]  /*10a0*/  CS2R R22, SRZ ;  /* 0x0000000000167805 */ /* 0x000fe2000001ff00 */
[----:B------:R-:W-:Y:S01]  /*10b0*/  IADD3 R161, P0, R20, 0x100, RZ ;  /* 0x0000010014a17810 */ /* 0x000fe20007f1e0ff */
[----:B------:R1:W-:Y:S01]  /*10c0*/  LDGSTS.E.BYPASS.128 [R140+0x4000], [R18.64] ;  /* 0x04000000128c7fae */ /* 0x0003e2000b901c48 */
[----:B------:R-:W-:-:S02]  /*10d0*/  IADD3.X R158, RZ, R19, RZ, P1, !PT ;  /* 0x00000013ff9e7210 */ /* 0x000fc40000ffe4ff */
[----:B------:R-:W-:Y:S01]  /*10e0*/  IADD3.X R160, RZ, R21, RZ, P0, !PT ;  /* 0x00000015ffa07210 */ /* 0x000fe200007fe4ff */
[----:B------:R1:W-:Y:S01]  /*10f0*/  LDGSTS.E.BYPASS.128 [R139+0x4000], [R20.64] ;  /* 0x04000000148b7fae */ /* 0x0003e2000b901c48 */
[----:B------:R-:W-:Y:S02]  /*1100*/  IADD3 R163, P1, R24, 0x100, RZ ;  /* 0x0000010018a37810 */ /* 0x000fe40007f3e0ff */
[----:B------:R-:W-:Y:S01]  /*1110*/  IADD3 R165, P0, R26, 0x100, RZ ;  /* 0x000001001aa57810 */ /* 0x000fe20007f1e0ff */
[----:B------:R1:W-:Y:S01]  /*1120*/  LDGSTS.E.BYPASS.128 [R138+0x4000], [R24.64] ;  /* 0x04000000188a7fae */ /* 0x0003e2000b901c48 */
[----:B------:R-:W-:Y:S02]  /*1130*/  IADD3 R0, -R62, 0x70, RZ ;  /* 0x000000703e007810 */ /* 0x000fe40007ffe1ff */
[----:B------:R-:W-:Y:S01]  /*1140*/  IADD3.X R162, RZ, R25, RZ, P1, !PT ;  /* 0x00000019ffa27210 */ /* 0x000fe20000ffe4ff */
[----:B------:R1:W-:Y:S01]  /*1150*/  LDGSTS.E.BYPASS.128 [R137+0x4000], [R26.64] ;  /* 0x040000001a897fae */ /* 0x0003e2000b901c48 */
[----:B------:R-:W-:Y:S01]  /*1160*/  IADD3.X R164, RZ, R27, RZ, P0, !PT ;  /* 0x0000001bffa47210 */ /* 0x000fe200007fe4ff */
[----:B------:R-:W-:Y:S01]  /*1170*/  CS2R R62, SRZ ;  /* 0x00000000003e7805 */ /* 0x000fe2000001ff00 */
[----:B------:R-:W-:Y:S01]  /*1180*/  IMNMX.U32 R0, R0, 0x70, PT ;  /* 0x0000007000007817 */ /* 0x000fe20003800000 */
[----:B------:R-:W0:Y:S04]  /*1190*/  LDGDEPBAR ;  /* 0x00000000000079af */ /* 0x000e280000000000 */
[----:B------:R-:W-:Y:S06]  /*11a0*/  BAR.SYNC 0x0 ;  /* 0x0000000000007b1d */ /* 0x000fec0000000000 */
[----:B------:R-:W-:Y:S01]  /*11b0*/  @!PT LDS RZ, [RZ] ;  /* 0x00000000fffff984 */ /* 0x000fe20000000800 */
[----:B------:R-:W-:Y:S01]  /*11c0*/  @!PT LDS RZ, [RZ] ;  /* 0x00000000fffff984 */ /* 0x000fe20000000800 */
[----:B------:R-:W-:Y:S01]  /*11d0*/  @!PT LDS RZ, [RZ] ;  /* 0x00000000fffff984 */ /* 0x000fe20000000800 */
[----:B------:R1:W-:Y:S04]  /*11e0*/  LDGSTS.E.BYPASS.128 [R135+0x2000], [R2.64+0x80] ;  /* 0x0200008002877fae */ /* 0x0003e8000b901c48 */
[----:B------:R2:W-:Y:S04]  /*11f0*/  LDGSTS.E.BYPASS.128 [R134+0x2000], [R4.64+0x80] ;  /* 0x0200008004867fae */ /* 0x0005e8000b901c48 */
[----:B------:R3:W-:Y:S04]  /*1200*/  LDGSTS.E.BYPASS.128 [R133+0x2000], [R6.64+0x80] ;  /* 0x0200008006857fae */ /* 0x0007e8000b901c48 */
[----:B------:R4:W-:Y:S04]  /*1210*/  LDGSTS.E.BYPASS.128 [R132+0x2000], [R8.64+0x80] ;  /* 0x0200008008847fae */ /* 0x0009e8000b901c48 */
[----:B------:R-:W0:Y:S01]  /*1220*/  LDGDEPBAR ;  /* 0x00000000000079af */ /* 0x000e220000000000 */
[----:B--2---:R-:W-:-:S03]  /*1230*/  CS2R R4, SRZ ;  /* 0x0000000000047805 */ /* 0x004fc6000001ff00 */
[----:B------:R5:W-:Y:S01]  /*1240*/  LDGSTS.E.BYPASS.128 [R135+0x8000], [R10.64+0x80] ;  /* 0x080000800a877fae */ /* 0x000be2000b901c48 */
[----:B---3--:R-:W-:-:S03]  /*1250*/  CS2R R6, SRZ ;  /* 0x0000000000067805 */ /* 0x008fc6000001ff00 */
[----:B------:R1:W-:Y:S01]  /*1260*/  LDGSTS.E.BYPASS.128 [R134+0x8000], [R12.64+0x80] ;  /* 0x080000800c867fae */ /* 0x0003e2000b901c48 */
[----:B----4-:R-:W-:-:S03]  /*1270*/  CS2R R8, SRZ ;  /* 0x0000000000087805 */ /* 0x010fc6000001ff00 */
[----:B------:R2:W-:Y:S04]  /*1280*/  LDGSTS.E.BYPASS.128 [R133+0x8000], [R14.64+0x80] ;  /* 0x080000800e857fae */ /* 0x0005e8000b901c48 */
[----:B------:R3:W-:Y:S01]  /*1290*/  LDGSTS.E.BYPASS.128 [R132+0x8000], [R16.64+0x80] ;  /* 0x0800008010847fae */ /* 0x0007e2000b901c48 */
[----:B-----5:R-:W-:-:S03]  /*12a0*/  CS2R R10, SRZ ;  /* 0x00000000000a7805 */ /* 0x020fc6000001ff00 */
[----:B------:R3:W-:Y:S01]  /*12b0*/  LDGSTS.E.BYPASS.128 [R140+0x8000], [R18.64+0x80] ;  /* 0x08000080128c7fae */ /* 0x0007e2000b901c48 */
[----:B-1----:R-:W-:-:S03]  /*12c0*/  CS2R R12, SRZ ;  /* 0x00000000000c7805 */ /* 0x002fc6000001ff00 */
[----:B------:R1:W-:Y:S01]  /*12d0*/  LDGSTS.E.BYPASS.128 [R139+0x8000], [R20.64+0x80] ;  /* 0x08000080148b7fae */ /* 0x0003e2000b901c48 */
[----:B--2---:R-:W-:-:S03]  /*12e0*/  CS2R R14, SRZ ;  /* 0x00000000000e7805 */ /* 0x004fc6000001ff00 */
[----:B------:R2:W-:Y:S04]  /*12f0*/  LDGSTS.E.BYPASS.128 [R138+0x8000], [R24.64+0x80] ;  /* 0x08000080188a7fae */ /* 0x0005e8000b901c48 */
[----:B------:R4:W-:Y:S01]  /*1300*/  LDGSTS.E.BYPASS.128 [R137+0x8000], [R26.64+0x80] ;  /* 0x080000801a897fae */ /* 0x0009e2000b901c48 */
[----:B------:R-:W-:-:S03]  /*1310*/  UMOV UR8, 0x4000 ;  /* 0x0000400000087882 */ /* 0x000fc60000000000 */
[----:B------:R-:W0:Y:S01]  /*1320*/  LDGDEPBAR ;  /* 0x00000000000079af */ /* 0x000e220000000000 */
[----:B-1----:R-:W-:Y:S01]  /*1330*/  CS2R R20, SRZ ;  /* 0x0000000000147805 */ /* 0x002fe2000001ff00 */
[----:B--2---:R-:W-:Y:S01]  /*1340*/  CS2R R24, SRZ ;  /* 0x0000000000187805 */ /* 0x004fe2000001ff00 */
[----:B----4-:R-:W-:Y:S01]  /*1350*/  CS2R R26, SRZ ;  /* 0x00000000001a7805 */ /* 0x010fe2000001ff00 */
[----:B------:R-:W-:-:S04]  /*1360*/  DEPBAR.LE SB0, 0x2 ;  /* 0x000080800000791a */ /* 0x000fc80000000000 */
[----:B---3--:R-:W-:Y:S06]  /*1370*/  BAR.SYNC 0x0 ;  /* 0x0000000000007b1d */ /* 0x008fec0000000000 */
.L_x_1:
[----:B------:R-:W1:Y:S01]  /*1380*/  S2R R0, SR_TID.X ;  /* 0x0000000000007919 */ /* 0x000e620000002100 */
[----:B------:R-:W-:Y:S01]  /*1390*/  IADD3 R136, R136, 0x20, RZ ;  /* 0x0000002088887810 */ /* 0x000fe20007ffe0ff */
[----:B------:R-:W-:Y:S01]  /*13a0*/  ULDC.64 UR10, c[0x0][0x118] ;  /* 0x00004600000a7ab9 */ /* 0x000fe20000000a00 */
[----:B------:R-:W-:Y:S01]  /*13b0*/  IADD3 R131, R131, 0x1, RZ ;  /* 0x0000000183837810 */ /* 0x000fe20007ffe0ff */
[----:B------:R-:W-:-:S03]  /*13c0*/  UIADD3 UR4, UR4, 0x1, URZ ;  /* 0x0000000104047890 */ /* 0x000fc6000fffe03f */
[----:B------:R-:W-:Y:S01]  /*13d0*/  ISETP.GE.AND P1, PT, R131, 0x2, PT ;  /* 0x000000028300780c */ /* 0x000fe20003f26270 */
[----:B------:R-:W-:-:S03]  /*13e0*/  UISETP.GE.AND UP0, UPT, UR4, 0x2, UPT ;  /* 0x000000020400788c */ /* 0x000fc6000bf06270 */
[----:B------:R-:W-:Y:S01]  /*13f0*/  SEL R131, R131, RZ, !P1 ;  /* 0x000000ff83837207 */ /* 0x000fe20004800000 */
[----:B------:R-:W-:Y:S01]  /*1400*/  USEL UR4, UR4, URZ, !UP0 ;  /* 0x0000003f04047287 */ /* 0x000fe2000c000000 */
[----:B-1----:R-:W-:-:S04]  /*1410*/  SHF.L.U32 R0, R0, 0x2, RZ ;  /* 0x0000000200007819 */ /* 0x002fc800000006ff */
[C---:B------:R-:W-:Y:S02]  /*1420*/  LOP3.LUT R2, R0.reuse, 0x7c, RZ, 0xc0, !PT ;  /* 0x0000007c00027812 */ /* 0x040fe400078ec0ff */
[----:B------:R-:W-:Y:S02]  /*1430*/  LOP3.LUT R0, R0, 0x780, RZ, 0xc0, !PT ;  /* 0x0000078000007812 */ /* 0x000fe400078ec0ff */
[----:B------:R-:W-:Y:S01]  /*1440*/  LEA R76, R2, UR8, 0x7 ;  /* 0x00000008024c7c11 */ /* 0x000fe2000f8e38ff */
[----:B------:R-:W-:Y:S02]  /*1450*/  ULEA UR8, UR4, 0x4000, 0xe ;  /* 0x0000400004087891 */ /* 0x000fe4000f8e703f */
[----:B------:R-:W-:Y:S04]  /*1460*/  LDS.128 R96, [R0.X4+UR5] ;  /* 0x0000000500607984 */ /* 0x000fe80008004c00 */
[----:B------:R-:W1:Y:S04]  /*1470*/  LDS.128 R16, [R76+0x80] ;  /* 0x000080004c107984 */ /* 0x000e680000000c00 */
[----:B------:R-:W2:Y:S04]  /*1480*/  LDS.128 R92, [R76] ;  /* 0x000000004c5c7984 */ /* 0x000ea80000000c00 */
[----:B------:R-:W3:Y:S04]  /*1490*/  LDS.128 R64, [R76+0x100] ;  /* 0x000100004c407984 */ /* 0x000ee80000000c00 */
[----:B------:R-:W4:Y:S04]  /*14a0*/  LDS.128 R68, [R76+0x180] ;  /* 0x000180004c447984 */ /* 0x000f280000000c00 */
[----:B------:R-:W5:Y:S04]  /*14b0*/  LDS.128 R108, [R0.X4+UR5+0x80] ;  /* 0x00008005006c7984 */ /* 0x000f680008004c00 */
[----:B------:R-:W5:Y:S04]  /*14c0*/  LDS.128 R72, [R0.X4+UR5+0x100] ;  /* 0x0001000500487984 */ /* 0x000f680008004c00 */
[----:B------:R-:W5:Y:S01]  /*14d0*/  LDS.128 R88, [R0.X4+UR5+0x180] ;  /* 0x0001800500587984 */ /* 0x000f620008004c00 */
[C---:B-1----:R-:W-:Y:S01]  /*14e0*/  FFMA R2, R96.reuse, R16, R61 ;  /* 0x0000001060027223 */ /* 0x042fe2000000003d */
[----:B--2---:R-:W-:-:S03]  /*14f0*/  FFMA R60, R96, R92, R60 ;  /* 0x0000005c603c7223 */ /* 0x004fc6000000003c */
[C---:B------:R-:W-:Y:S01]  /*1500*/  FFMA R61, R97.reuse, R17, R2 ;  /* 0x00000011613d7223 */ /* 0x040fe20000000002 */
[C---:B---3--:R-:W-:Y:S01]  /*1510*/  FFMA R62, R96.reuse, R64, R62 ;  /* 0x00000040603e7223 */ /* 0x048fe2000000003e */
[----:B----4-:R-:W-:Y:S01]  /*1520*/  FFMA R96, R96, R68, R63 ;  /* 0x0000004460607223 */ /* 0x010fe2000000003f */
[C---:B------:R-:W-:Y:S01]  /*1530*/  FFMA R63, R97.reuse, R93, R60 ;  /* 0x0000005d613f7223 */ /* 0x040fe2000000003c */
[C---:B------:R-:W-:Y:S01]  /*1540*/  FFMA R60, R98.reuse, R18, R61 ;  /* 0x00000012623c7223 */ /* 0x040fe2000000003d */
[C---:B------:R-:W-:Y:S01]  /*1550*/  FFMA R3, R97.reuse, R65, R62 ;  /* 0x0000004161037223 */ /* 0x040fe2000000003e */
[----:B------:R-:W-:Y:S01]  /*1560*/  FFMA R97, R97, R69, R96 ;  /* 0x0000004561617223 */ /* 0x000fe20000000060 */
[----:B------:R-:W-:Y:S01]  /*1570*/  FFMA R2, R98, R94, R63 ;  /* 0x0000005e62027223 */ /* 0x000fe2000000003f */
[C---:B------:R-:W-:Y:S01]  /*1580*/  FFMA R105, R99.reuse, R19, R60 ;  /* 0x0000001363697223 */ /* 0x040fe2000000003c */
[----:B-----5:R-:W-:Y:S01]  /*1590*/  FFMA R60, R108, R68, R59 ;  /* 0x000000446c3c7223 */ /* 0x020fe2000000003b */
[----:B------:R-:W-:Y:S01]  /*15a0*/  FFMA R102, R98, R66, R3 ;  /* 0x0000004262667223 */ /* 0x000fe20000000003 */
[----:B------:R-:W-:Y:S01]  /*15b0*/  FFMA R103, R99, R95, R2 ;  /* 0x0000005f63677223 */ /* 0x000fe20000000002 */
[C---:B------:R-:W-:Y:S01]  /*15c0*/  FFMA R2, R108.reuse, R16, R57 ;  /* 0x000000106c027223 */ /* 0x040fe20000000039 */
[C---:B------:R-:W-:Y:S01]  /*15d0*/  FFMA R3, R109.reuse, R69, R60 ;  /* 0x000000456d037223 */ /* 0x040fe2000000003c */
[C---:B------:R-:W-:Y:S01]  /*15e0*/  FFMA R58, R108.reuse, R64, R58 ;  /* 0x000000406c3a7223 */ /* 0x040fe2000000003a */
[----:B------:R-:W1:Y:S01]  /*15f0*/  LDS.128 R60, [R0.X4+UR5+0x800] ;  /* 0x00080005003c7984 */ /* 0x000e620008004c00 */
[C---:B------:R-:W-:Y:S01]  /*1600*/  FFMA R59, R109.reuse, R17, R2 ;  /* 0x000000116d3b7223 */ /* 0x040fe20000000002 */
[----:B------:R-:W-:Y:S01]  /*1610*/  FFMA R56, R108, R92, R56 ;  /* 0x0000005c6c387223 */ /* 0x000fe20000000038 */
[----:B------:R-:W-:Y:S01]  /*1620*/  FFMA R104, R98, R70, R97 ;  /* 0x0000004662687223 */ /* 0x000fe20000000061 */
[C---:B------:R-:W-:Y:S01]  /*1630*/  FFMA R57, R109.reuse, R65, R58 ;  /* 0x000000416d397223 */ /* 0x040fe2000000003a */
[----:B------:R-:W-:Y:S01]  /*1640*/  FFMA R2, R110, R18, R59 ;  /* 0x000000126e027223 */ /* 0x000fe2000000003b */
[----:B------:R-:W-:Y:S01]  /*1650*/  FFMA R109, R109, R93, R56 ;  /* 0x0000005d6d6d7223 */ /* 0x000fe20000000038 */
[C---:B------:R-:W-:Y:S01]  /*1660*/  FFMA R102, R99.reuse, R67, R102 ;  /* 0x0000004363667223 */ /* 0x040fe20000000066 */
[----:B------:R-:W-:Y:S01]  /*1670*/  FFMA R104, R99, R71, R104 ;  /* 0x0000004763687223 */ /* 0x000fe20000000068 */
[C---:B------:R-:W-:Y:S01]  /*1680*/  FFMA R56, R72.reuse, R68, R55 ;  /* 0x0000004448387223 */ /* 0x040fe20000000037 */
[----:B------:R-:W-:Y:S01]  /*1690*/  FFMA R99, R111, R19, R2 ;  /* 0x000000136f637223 */ /* 0x000fe20000000002 */
[C---:B------:R-:W-:Y:S01]  /*16a0*/  FFMA R54, R72.reuse, R64, R54 ;  /* 0x0000004048367223 */ /* 0x040fe20000000036 */
[----:B------:R-:W-:Y:S01]  /*16b0*/  FFMA R2, R72, R16, R53 ;  /* 0x0000001048027223 */ /* 0x000fe20000000035 */
[----:B------:R-:W-:Y:S01]  /*16c0*/  FFMA R100, R110, R70, R3 ;  /* 0x000000466e647223 */ /* 0x000fe20000000003 */
[----:B------:R-:W-:Y:S01]  /*16d0*/  FFMA R52, R72, R92, R52 ;  /* 0x0000005c48347223 */ /* 0x000fe20000000034 */
[C---:B------:R-:W-:Y:S01]  /*16e0*/  FFMA R3, R73.reuse, R69, R56 ;  /* 0x0000004549037223 */ /* 0x040fe20000000038 */
[----:B------:R-:W-:Y:S01]  /*16f0*/  FFMA R98, R110, R66, R57 ;  /* 0x000000426e627223 */ /* 0x000fe20000000039 */
[C---:B------:R-:W-:Y:S01]  /*1700*/  FFMA R53, R73.reuse, R65, R54 ;  /* 0x0000004149357223 */ /* 0x040fe20000000036 */
[C---:B------:R-:W-:Y:S01]  /*1710*/  FFMA R55, R73.reuse, R17, R2 ;  /* 0x0000001149377223 */ /* 0x040fe20000000002 */
[----:B------:R-:W2:Y:S01]  /*1720*/  LDS.128 R56, [R0.X4+UR5+0x880] ;  /* 0x0008800500387984 */ /* 0x000ea20008004c00 */
[----:B------:R-:W-:Y:S01]  /*1730*/  FFMA R73, R73, R93, R52 ;  /* 0x0000005d49497223 */ /* 0x000fe20000000034 */
[C---:B------:R-:W-:Y:S01]  /*1740*/  FFMA R52, R74.reuse, R70, R3 ;  /* 0x000000464a347223 */ /* 0x040fe20000000003 */
[----:B------:R-:W-:Y:S01]  /*1750*/  FFMA R2, R74, R18, R55 ;  /* 0x000000124a027223 */ /* 0x000fe20000000037 */
[C---:B------:R-:W-:Y:S01]  /*1760*/  FFMA R50, R88.reuse, R64, R50 ;  /* 0x0000004058327223 */ /* 0x040fe20000000032 */
[C---:B------:R-:W-:Y:S01]  /*1770*/  FFMA R48, R88.reuse, R92, R48 ;  /* 0x0000005c58307223 */ /* 0x040fe20000000030 */
[C---:B------:R-:W-:Y:S01]  /*1780*/  FFMA R77, R75.reuse, R71, R52 ;  /* 0x000000474b4d7223 */ /* 0x040fe20000000034 */
[C---:B------:R-:W-:Y:S01]  /*1790*/  FFMA R52, R88.reuse, R68, R51 ;  /* 0x0000004458347223 */ /* 0x040fe20000000033 */
[----:B------:R-:W-:Y:S01]  /*17a0*/  FFMA R79, R75, R19, R2 ;  /* 0x000000134b4f7223 */ /* 0x000fe20000000002 */
[----:B------:R-:W-:Y:S01]  /*17b0*/  FFMA R2, R88, R16, R49 ;  /* 0x0000001058027223 */ /* 0x000fe20000000031 */
[C---:B------:R-:W-:Y:S01]  /*17c0*/  FFMA R78, R74.reuse, R66, R53 ;  /* 0x000000424a4e7223 */ /* 0x040fe20000000035 */
[C---:B------:R-:W-:Y:S01]  /*17d0*/  FFMA R3, R89.reuse, R69, R52 ;  /* 0x0000004559037223 */ /* 0x040fe20000000034 */
[C---:B------:R-:W-:Y:S01]  /*17e0*/  FFMA R49, R89.reuse, R65, R50 ;  /* 0x0000004159317223 */ /* 0x040fe20000000032 */
[C---:B------:R-:W-:Y:S01]  /*17f0*/  FFMA R51, R89.reuse, R17, R2 ;  /* 0x0000001159337223 */ /* 0x040fe20000000002 */
[----:B------:R-:W3:Y:S01]  /*1800*/  LDS.128 R52, [R0.X4+UR5+0x900] ;  /* 0x0009000500347984 */ /* 0x000ee20008004c00 */
[----:B------:R-:W-:Y:S01]  /*1810*/  FFMA R74, R74, R94, R73 ;  /* 0x0000005e4a4a7223 */ /* 0x000fe20000000049 */
[----:B------:R-:W-:Y:S01]  /*1820*/  FFMA R89, R89, R93, R48 ;  /* 0x0000005d59597223 */ /* 0x000fe20000000030 */
[C---:B------:R-:W-:Y:S01]  /*1830*/  FFMA R48, R90.reuse, R70, R3 ;  /* 0x000000465a307223 */ /* 0x040fe20000000003 */
[C---:B------:R-:W-:Y:S01]  /*1840*/  FFMA R78, R75.reuse, R67, R78 ;  /* 0x000000434b4e7223 */ /* 0x040fe2000000004e */
[----:B------:R-:W-:Y:S01]  /*1850*/  FFMA R97, R75, R95, R74 ;  /* 0x0000005f4b617223 */ /* 0x000fe2000000004a */
[----:B------:R-:W-:Y:S01]  /*1860*/  FFMA R74, R90, R66, R49 ;  /* 0x000000425a4a7223 */ /* 0x000fe20000000031 */
[----:B------:R-:W-:Y:S01]  /*1870*/  FFMA R75, R91, R71, R48 ;  /* 0x000000475b4b7223 */ /* 0x000fe20000000030 */
[----:B-1----:R-:W-:Y:S01]  /*1880*/  FFMA R48, R60, R68, R47 ;  /* 0x000000443c307223 */ /* 0x002fe2000000002f */
[----:B------:R-:W-:Y:S01]  /*1890*/  FFMA R2, R90, R18, R51 ;  /* 0x000000125a027223 */ /* 0x000fe20000000033 */
[C---:B------:R-:W-:Y:S01]  /*18a0*/  FFMA R46, R60.reuse, R64, R46 ;  /* 0x000000403c2e7223 */ /* 0x040fe2000000002e */
[C---:B------:R-:W-:Y:S01]  /*18b0*/  FFMA R44, R60.reuse, R92, R44 ;  /* 0x0000005c3c2c7223 */ /* 0x040fe2000000002c */
[----:B------:R-:W-:Y:S01]  /*18c0*/  FFMA R3, R61, R69, R48 ;  /* 0x000000453d037223 */ /* 0x000fe20000000030 */
[----:B------:R-:W-:Y:S01]  /*18d0*/  FFMA R73, R91, R19, R2 ;  /* 0x000000135b497223 */ /* 0x000fe20000000002 */
[----:B------:R-:W1:Y:S01]  /*18e0*/  LDS.128 R48, [R0.X4+UR5+0x980] ;  /* 0x0009800500307984 */ /* 0x000e620008004c00 */
[----:B------:R-:W-:Y:S01]  /*18f0*/  FFMA R2, R60, R16, R45 ;  /* 0x000000103c027223 */ /* 0x000fe2000000002d */
[C---:B------:R-:W-:Y:S01]  /*1900*/  FFMA R45, R61.reuse, R65, R46 ;  /* 0x000000413d2d7223 */ /* 0x040fe2000000002e */
[----:B------:R-:W-:Y:S01]  /*1910*/  FFMA R126, R62, R70, R3 ;  /* 0x000000463e7e7223 */ /* 0x000fe20000000003 */
[----:B------:R-:W-:Y:S01]  /*1920*/  FFMA R110, R110, R94, R109 ;  /* 0x0000005e6e6e7223 */ /* 0x000fe2000000006d */
[C---:B------:R-:W-:Y:S01]  /*1930*/  FFMA R47, R61.reuse, R17, R2 ;  /* 0x000000113d2f7223 */ /* 0x040fe20000000002 */
[C---:B------:R-:W-:Y:S01]  /*1940*/  FFMA R2, R62.reuse, R66, R45 ;  /* 0x000000423e027223 */ /* 0x040fe2000000002d */
[----:B------:R-:W-:Y:S01]  /*1950*/  FFMA R61, R61, R93, R44 ;  /* 0x0000005d3d3d7223 */ /* 0x000fe2000000002c */
[----:B------:R-:W-:Y:S01]  /*1960*/  FFMA R101, R111, R95, R110 ;  /* 0x0000005f6f657223 */ /* 0x000fe2000000006e */
[C---:B------:R-:W-:Y:S01]  /*1970*/  FFMA R124, R62.reuse, R18, R47 ;  /* 0x000000123e7c7223 */ /* 0x040fe2000000002f */
[----:B------:R-:W-:Y:S01]  /*1980*/  FFMA R125, R63, R67, R2 ;  /* 0x000000433f7d7223 */ /* 0x000fe20000000002 */
[----:B------:R-:W-:Y:S01]  /*1990*/  FFMA R62, R62, R94, R61 ;  /* 0x0000005e3e3e7223 */ /* 0x000fe2000000003d */
[C---:B--2---:R-:W-:Y:S01]  /*19a0*/  FFMA R44, R56.reuse, R68, R43 ;  /* 0x00000044382c7223 */ /* 0x044fe2000000002b */
[C---:B------:R-:W-:Y:S01]  /*19b0*/  FFMA R2, R56.reuse, R16, R41 ;  /* 0x0000001038027223 */ /* 0x040fe20000000029 */
[C---:B------:R-:W-:Y:S01]  /*19c0*/  FFMA R42, R56.reuse, R64, R42 ;  /* 0x00000040382a7223 */ /* 0x040fe2000000002a */
[----:B------:R-:W-:Y:S01]  /*19d0*/  FFMA R40, R56, R92, R40 ;  /* 0x0000005c38287223 */ /* 0x000fe20000000028 */
[C---:B------:R-:W-:Y:S01]  /*19e0*/  FFMA R41, R57.reuse, R69, R44 ;  /* 0x0000004539297223 */ /* 0x040fe2000000002c */
[C---:B------:R-:W-:Y:S01]  /*19f0*/  FFMA R61, R57.reuse, R17, R2 ;  /* 0x00000011393d7223 */ /* 0x040fe20000000002 */
[C---:B------:R-:W-:Y:S01]  /*1a00*/  FFMA R43, R57.reuse, R65, R42 ;  /* 0x00000041392b7223 */ /* 0x040fe2000000002a */
[----:B------:R-:W2:Y:S01]  /*1a10*/  LDS.128 R44, [R0.X4+UR5+0x1000] ;  /* 0x00100005002c7984 */ /* 0x000ea20008004c00 */
[----:B------:R-:W-:Y:S01]  /*1a20*/  FFMA R57, R57, R93, R40 ;  /* 0x0000005d39397223 */ /* 0x000fe20000000028 */
[C---:B------:R-:W-:Y:S01]  /*1a30*/  FFMA R40, R58.reuse, R18, R61 ;  /* 0x000000123a287223 */ /* 0x040fe2000000003d */
[C---:B------:R-:W-:Y:S01]  /*1a40*/  FFMA R42, R58.reuse, R70, R41 ;  /* 0x000000463a2a7223 */ /* 0x040fe20000000029 */
[C---:B------:R-:W-:Y:S01]  /*1a50*/  FFMA R122, R58.reuse, R66, R43 ;  /* 0x000000423a7a7223 */ /* 0x040fe2000000002b */
[----:B------:R-:W-:Y:S01]  /*1a60*/  FFMA R2, R58, R94, R57 ;  /* 0x0000005e3a027223 */ /* 0x000fe20000000039 */
[C---:B------:R-:W-:Y:S01]  /*1a70*/  FFMA R121, R59.reuse, R19, R40 ;  /* 0x000000133b797223 */ /* 0x040fe20000000028 */
[----:B------:R-:W-:Y:S01]  /*1a80*/  FFMA R123, R59, R71, R42 ;  /* 0x000000473b7b7223 */ /* 0x000fe2000000002a */
[C---:B---3--:R-:W-:Y:S01]  /*1a90*/  FFMA R40, R52.reuse, R64, R38 ;  /* 0x0000004034287223 */ /* 0x048fe20000000026 */
[C---:B------:R-:W-:Y:S01]  /*1aa0*/  FFMA R42, R52.reuse, R68, R39 ;  /* 0x00000044342a7223 */ /* 0x040fe20000000027 */
[C---:B------:R-:W-:Y:S01]  /*1ab0*/  FFMA R38, R52.reuse, R16, R37 ;  /* 0x0000001034267223 */ /* 0x040fe20000000025 */
[----:B------:R-:W-:Y:S01]  /*1ac0*/  FFMA R36, R52, R92, R36 ;  /* 0x0000005c34247223 */ /* 0x000fe20000000024 */
[C---:B------:R-:W-:Y:S01]  /*1ad0*/  FFMA R39, R53.reuse, R65, R40 ;  /* 0x0000004135277223 */ /* 0x040fe20000000028 */
[C---:B------:R-:W-:Y:S01]  /*1ae0*/  FFMA R37, R53.reuse, R69, R42 ;  /* 0x0000004535257223 */ /* 0x040fe2000000002a */
[C---:B------:R-:W-:Y:S01]  /*1af0*/  FFMA R57, R53.reuse, R17, R38 ;  /* 0x0000001135397223 */ /* 0x040fe20000000026 */
[----:B------:R-:W-:Y:S01]  /*1b00*/  FFMA R53, R53, R93, R36 ;  /* 0x0000005d35357223 */ /* 0x000fe20000000024 */
[----:B------:R-:W3:Y:S01]  /*1b10*/  LDS.128 R40, [R0.X4+UR5+0x1080] ;  /* 0x0010800500287984 */ /* 0x000ee20008004c00 */
[C---:B------:R-:W-:Y:S01]  /*1b20*/  FFMA R36, R54.reuse, R66, R39 ;  /* 0x0000004236247223 */ /* 0x040fe20000000027 */
[C---:B------:R-:W-:Y:S01]  /*1b30*/  FFMA R120, R54.reuse, R70, R37 ;  /* 0x0000004636787223 */ /* 0x040fe20000000025 */
[C---:B------:R-:W-:Y:S01]  /*1b40*/  FFMA R118, R54.reuse, R18, R57 ;  /* 0x0000001236767223 */ /* 0x040fe20000000039 */
[----:B------:R-:W-:Y:S01]  /*1b50*/  FFMA R54, R54, R94, R53 ;  /* 0x0000005e36367223 */ /* 0x000fe20000000035 */
[----:B------:R-:W-:Y:S01]  /*1b60*/  FFMA R119, R55, R67, R36 ;  /* 0x0000004337777223 */ /* 0x000fe20000000024 */
[C---:B-1----:R-:W-:Y:S01]  /*1b70*/  FFMA R36, R48.reuse, R64, R34 ;  /* 0x0000004030247223 */ /* 0x042fe20000000022 */
[C---:B------:R-:W-:Y:S01]  /*1b80*/  FFMA R38, R48.reuse, R68, R35 ;  /* 0x0000004430267223 */ /* 0x040fe20000000023 */
[C---:B------:R-:W-:Y:S01]  /*1b90*/  FFMA R34, R48.reuse, R16, R33 ;  /* 0x0000001030227223 */ /* 0x040fe20000000021 */
[----:B------:R-:W-:Y:S01]  /*1ba0*/  FFMA R32, R48, R92, R32 ;  /* 0x0000005c30207223 */ /* 0x000fe20000000020 */
[C---:B------:R-:W-:Y:S01]  /*1bb0*/  FFMA R39, R49.reuse, R65, R36 ;  /* 0x0000004131277223 */ /* 0x040fe20000000024 */
[C---:B------:R-:W-:Y:S01]  /*1bc0*/  FFMA R37, R49.reuse, R69, R38 ;  /* 0x0000004531257223 */ /* 0x040fe20000000026 */
[C---:B------:R-:W-:Y:S01]  /*1bd0*/  FFMA R53, R49.reuse, R17, R34 ;  /* 0x0000001131357223 */ /* 0x040fe20000000022 */
[----:B------:R-:W-:Y:S01]  /*1be0*/  FFMA R49, R49, R93, R32 ;  /* 0x0000005d31317223 */ /* 0x000fe20000000020 */
[C---:B------:R-:W-:Y:S01]  /*1bf0*/  FFMA R36, R50.reuse, R66, R39 ;  /* 0x0000004232247223 */ /* 0x040fe20000000027 */
[----:B------:R-:W1:Y:S01]  /*1c00*/  LDS.128 R32, [R0.X4+UR5+0x1100] ;  /* 0x0011000500207984 */ /* 0x000e620008004c00 */
[C---:B------:R-:W-:Y:S01]  /*1c10*/  FFMA R122, R59.reuse, R67, R122 ;  /* 0x000000433b7a7223 */ /* 0x040fe2000000007a */
[----:B------:R-:W-:Y:S01]  /*1c20*/  FFMA R2, R59, R95, R2 ;  /* 0x0000005f3b027223 */ /* 0x000fe20000000002 */
[----:B------:R-:W-:Y:S01]  /*1c30*/  FFMA R115, R51, R67, R36 ;  /* 0x0000004333737223 */ /* 0x000fe20000000024 */
[----:B------:R-:W4:Y:S01]  /*1c40*/  LDS.128 R56, [R0.X4+UR5+0x1180] ;  /* 0x0011800500387984 */ /* 0x000f220008004c00 */
        /* <DEDUP_REMOVED lines=30> */
[----:B------:R-:W-:Y:S01]  /*1e30*/  FFMA R106, R42, R18, R29 ;  /* 0x000000122a6a7223 */ /* 0x000fe2000000001d */
[----:B------:R-:W-:Y:S01]  /*1e40*/  FFMA R112, R47, R71, R112 ;  /* 0x000000472f707223 */ /* 0x000fe20000000070 */
[----:B------:R-:W-:Y:S01]  /*1e50*/  FFMA R107, R43, R67, R24 ;  /* 0x000000432b6b7223 */ /* 0x000fe20000000018 */
[C---:B------:R-:W-:Y:S01]  /*1e60*/  FFMA R110, R47.reuse, R19, R110 ;  /* 0x000000132f6e7223 */ /* 0x040fe2000000006e */
[----:B------:R-:W-:Y:S01]  /*1e70*/  FFMA R109, R47, R95, R46 ;  /* 0x0000005f2f6d7223 */ /* 0x000fe2000000002e */
[C---:B-1----:R-:W-:Y:S01]  /*1e80*/  FFMA R24, R32.reuse, R16, R81 ;  /* 0x0000001020187223 */ /* 0x042fe20000000051 */
[C---:B------:R-:W-:Y:S01]  /*1e90*/  FFMA R26, R32.reuse, R68, R83 ;  /* 0x00000044201a7223 */ /* 0x040fe20000000053 */
[C---:B------:R-:W-:Y:S01]  /*1ea0*/  FFMA R82, R32.reuse, R64, R82 ;  /* 0x0000004020527223 */ /* 0x040fe20000000052 */
[----:B------:R-:W-:Y:S01]  /*1eb0*/  FFMA R32, R32, R92, R80 ;  /* 0x0000005c20207223 */ /* 0x000fe20000000050 */
[C---:B------:R-:W-:Y:S01]  /*1ec0*/  FFMA R29, R33.reuse, R17, R24 ;  /* 0x00000011211d7223 */ /* 0x040fe20000000018 */
[C---:B------:R-:W-:Y:S01]  /*1ed0*/  FFMA R25, R33.reuse, R69, R26 ;  /* 0x0000004521197223 */ /* 0x040fe2000000001a */
[----:B------:R-:W-:Y:S01]  /*1ee0*/  FFMA R27, R33, R65, R82 ;  /* 0x00000041211b7223 */ /* 0x000fe20000000052 */
[----:B------:R-:W1:Y:S01]  /*1ef0*/  LDS.128 R44, [R0.X4+UR5+0x1880] ;  /* 0x00188005002c7984 */ /* 0x000e620008004c00 */
[----:B------:R-:W-:Y:S01]  /*1f00*/  FFMA R24, R34, R18, R29 ;  /* 0x0000001222187223 */ /* 0x000fe2000000001d */
[C---:B----4-:R-:W-:Y:S01]  /*1f10*/  FFMA R84, R56.reuse, R92, R84 ;  /* 0x0000005c38547223 */ /* 0x050fe20000000054 */
[----:B------:R-:W-:Y:S01]  /*1f20*/  FFMA R86, R56, R64, R86 ;  /* 0x0000004038567223 */ /* 0x000fe20000000056 */
[----:B------:R-:W-:Y:S01]  /*1f30*/  FFMA R26, R34, R70, R25 ;  /* 0x00000046221a7223 */ /* 0x000fe20000000019 */
[----:B------:R-:W-:Y:S01]  /*1f40*/  FFMA R63, R35, R19, R24 ;  /* 0x00000013233f7223 */ /* 0x000fe20000000018 */
[C---:B------:R-:W-:Y:S01]  /*1f50*/  FFMA R24, R56.reuse, R68, R87 ;  /* 0x0000004438187223 */ /* 0x040fe20000000057 */
[----:B------:R-:W-:Y:S01]  /*1f60*/  FFMA R56, R56, R16, R85 ;  /* 0x0000001038387223 */ /* 0x000fe20000000055 */
[C---:B------:R-:W-:Y:S01]  /*1f70*/  FFMA R62, R34.reuse, R66, R27 ;  /* 0x00000042223e7223 */ /* 0x040fe2000000001b */
[-C--:B------:R-:W-:Y:S01]  /*1f80*/  FFMA R33, R33, R93.reuse, R32 ;  /* 0x0000005d21217223 */ /* 0x080fe20000000020 */
[C---:B------:R-:W-:Y:S01]  /*1f90*/  FFMA R29, R57.reuse, R93, R84 ;  /* 0x0000005d391d7223 */ /* 0x040fe20000000054 */
[C---:B------:R-:W-:Y:S01]  /*1fa0*/  FFMA R25, R57.reuse, R69, R24 ;  /* 0x0000004539197223 */ /* 0x040fe20000000018 */
        /* <DEDUP_REMOVED lines=8> */
[C---:B--2---:R-:W-:Y:S01]  /*2030*/  FFMA R8, R36.reuse, R92, R8 ;  /* 0x0000005c24087223 */ /* 0x044fe20000000008 */
[C---:B------:R-:W-:Y:S01]  /*2040*/  FFMA R62, R35.reuse, R67, R62 ;  /* 0x00000043233e7223 */ /* 0x040fe2000000003e */
[----:B------:R-:W-:Y:S01]  /*2050*/  FFMA R96, R35, R95, R96 ;  /* 0x0000005f23607223 */ /* 0x000fe20000000060 */
[C---:B------:R-:W-:Y:S01]  /*2060*/  FFMA R56, R59.reuse, R71, R56 ;  /* 0x000000473b387223 */ /* 0x040fe20000000038 */
[----:B------:R-:W2:Y:S01]  /*2070*/  LDS.128 R32, [R0.X4+UR5+0x1900] ;  /* 0x0019000500207984 */ /* 0x000ea20008004c00 */
[C---:B------:R-:W-:Y:S01]  /*2080*/  FFMA R57, R59.reuse, R67, R26 ;  /* 0x000000433b397223 */ /* 0x040fe2000000001a */
[C---:B------:R-:W-:Y:S01]  /*2090*/  FFMA R58, R59.reuse, R19, R58 ;  /* 0x000000133b3a7223 */ /* 0x040fe2000000003a */
[----:B------:R-:W-:Y:S01]  /*20a0*/  FFMA R59, R59, R95, R24 ;  /* 0x0000005f3b3b7223 */ /* 0x000fe20000000018 */
[C---:B------:R-:W-:Y:S01]  /*20b0*/  FFMA R24, R36.reuse, R68, R11 ;  /* 0x0000004424187223 */ /* 0x040fe2000000000b */
[C---:B------:R-:W-:Y:S01]  /*20c0*/  FFMA R25, R37.reuse, R93, R8 ;  /* 0x0000005d25197223 */ /* 0x040fe20000000008 */
[C---:B------:R-:W-:Y:S01]  /*20d0*/  FFMA R10, R36.reuse, R64, R10 ;  /* 0x00000040240a7223 */ /* 0x040fe2000000000a */
[----:B------:R-:W-:Y:S01]  /*20e0*/  FFMA R36, R36, R16, R9 ;  /* 0x0000001024247223 */ /* 0x000fe20000000009 */
[----:B------:R-:W-:Y:S01]  /*20f0*/  FFMA R9, R37, R69, R24 ;  /* 0x0000004525097223 */ /* 0x000fe20000000018 */
[-C--:B------:R-:W-:Y:S01]  /*2100*/  FFMA R8, R38, R94.reuse, R25 ;  /* 0x0000005e26087223 */ /* 0x080fe20000000019 */
[----:B------:R-:W-:Y:S01]  /*2110*/  FFMA R72, R90, R94, R89 ;  /* 0x0000005e5a487223 */ /* 0x000fe20000000059 */
[C---:B------:R-:W-:Y:S01]  /*2120*/  FFMA R114, R50.reuse, R18, R53 ;  /* 0x0000001232727223 */ /* 0x040fe20000000035 */
[----:B------:R-:W3:Y:S01]  /*2130*/  LDS.128 R24, [R0.X4+UR5+0x1980] ;  /* 0x0019800500187984 */ /* 0x000ee20008004c00 */
[-C--:B------:R-:W-:Y:S01]  /*2140*/  FFMA R50, R50, R94.reuse, R49 ;  /* 0x0000005e32327223 */ /* 0x080fe20000000031 */
[----:B------:R-:W-:Y:S01]  /*2150*/  FFMA R60, R42, R94, R41 ;  /* 0x0000005e2a3c7223 */ /* 0x000fe20000000029 */
[C---:B------:R-:W-:Y:S01]  /*2160*/  FFMA R74, R91.reuse, R67, R74 ;  /* 0x000000435b4a7223 */ /* 0x040fe2000000004a */
[----:B------:R-:W-:Y:S01]  /*2170*/  FFMA R72, R91, R95, R72 ;  /* 0x0000005f5b487223 */ /* 0x000fe20000000048 */
[C---:B------:R-:W-:Y:S01]  /*2180*/  FFMA R120, R55.reuse, R71, R120 ;  /* 0x0000004737787223 */ /* 0x040fe20000000078 */
[C---:B------:R-:W-:Y:S01]  /*2190*/  FFMA R118, R55.reuse, R19, R118 ;  /* 0x0000001337767223 */ /* 0x040fe20000000076 */
[----:B------:R-:W-:Y:S01]  /*21a0*/  FFMA R117, R55, R95, R54 ;  /* 0x0000005f37757223 */ /* 0x000fe20000000036 */
[----:B------:R-:W-:Y:S01]  /*21b0*/  LDS.128 R88, [R0.X4+UR5+0x10] ;  /* 0x0000100500587984 */ /* 0x000fe20008004c00 */
[C---:B------:R-:W-:Y:S01]  /*21c0*/  FFMA R116, R51.reuse, R71, R116 ;  /* 0x0000004733747223 */ /* 0x040fe20000000074 */
[C---:B------:R-:W-:Y:S01]  /*21d0*/  FFMA R114, R51.reuse, R19, R114 ;  /* 0x0000001333727223 */ /* 0x040fe20000000072 */
[----:B------:R-:W-:Y:S01]  /*21e0*/  FFMA R113, R51, R95, R50 ;  /* 0x0000005f33717223 */ /* 0x000fe20000000032 */
[----:B------:R-:W4:Y:S01]  /*21f0*/  LDS.128 R52, [R76+0x10] ;  /* 0x000010004c347984 */ /* 0x000f220000000c00 */
[C---:B------:R-:W-:Y:S01]  /*2200*/  FFMA R108, R43.reuse, R71, R108 ;  /* 0x000000472b6c7223 */ /* 0x040fe2000000006c */
[C---:B------:R-:W-:Y:S01]  /*2210*/  FFMA R106, R43.reuse, R19, R106 ;  /* 0x000000132b6a7223 */ /* 0x040fe2000000006a */
[----:B------:R-:W-:Y:S01]  /*2220*/  FFMA R60, R43, R95, R60 ;  /* 0x0000005f2b3c7223 */ /* 0x000fe2000000003c */
[----:B------:R-:W5:Y:S01]  /*2230*/  LDS.128 R28, [R76+0x90] ;  /* 0x000090004c1c7984 */ /* 0x000f620000000c00 */
[C---:B------:R-:W-:Y:S01]  /*2240*/  FFMA R11, R37.reuse, R65, R10 ;  /* 0x00000041250b7223 */ /* 0x040fe2000000000a */
[----:B------:R-:W-:Y:S01]  /*2250*/  FFMA R37, R37, R17, R36 ;  /* 0x0000001125257223 */ /* 0x000fe20000000024 */
[C---:B------:R-:W-:Y:S01]  /*2260*/  FFMA R36, R38.reuse, R70, R9 ;  /* 0x0000004626247223 */ /* 0x040fe20000000009 */
[----:B------:R-:W5:Y:S01]  /*2270*/  LDS.128 R48, [R76+0x110] ;  /* 0x000110004c307984 */ /* 0x000f620000000c00 */
[C---:B------:R-:W-:Y:S01]  /*2280*/  FFMA R10, R38.reuse, R66, R11 ;  /* 0x00000042260a7223 */ /* 0x040fe2000000000b */
[----:B------:R-:W-:Y:S01]  /*2290*/  FFMA R38, R38, R18, R37 ;  /* 0x0000001226267223 */ /* 0x000fe20000000025 */
[C---:B-1----:R-:W-:Y:S01]  /*22a0*/  FFMA R12, R44.reuse, R92, R12 ;  /* 0x0000005c2c0c7223 */ /* 0x042fe2000000000c */
[----:B------:R-:W1:Y:S01]  /*22b0*/  LDS.128 R40, [R76+0x190] ;  /* 0x000190004c287984 */ /* 0x000e620000000c00 */
[C---:B------:R-:W-:Y:S01]  /*22c0*/  FFMA R36, R39.reuse, R71, R36 ;  /* 0x0000004727247223 */ /* 0x040fe20000000024 */
[C---:B------:R-:W-:Y:S01]  /*22d0*/  FFMA R37, R39.reuse, R67, R10 ;  /* 0x0000004327257223 */ /* 0x040fe2000000000a */
[C---:B------:R-:W-:Y:S01]  /*22e0*/  FFMA R38, R39.reuse, R19, R38 ;  /* 0x0000001327267223 */ /* 0x040fe20000000026 */
[----:B------:R-:W1:Y:S01]  /*22f0*/  LDS.128 R84, [R0.X4+UR5+0x90] ;  /* 0x0000900500547984 */ /* 0x000e620008004c00 */
[----:B------:R-:W-:Y:S01]  /*2300*/  FFMA R39, R39, R95, R8 ;  /* 0x0000005f27277223 */ /* 0x000fe20000000008 */
[C---:B------:R-:W-:Y:S01]  /*2310*/  FFMA R14, R44.reuse, R64, R14 ;  /* 0x000000402c0e7223 */ /* 0x040fe2000000000e */
[----:B------:R-:W-:Y:S01]  /*2320*/  FFMA R8, R44, R16, R13 ;  /* 0x000000102c087223 */ /* 0x000fe2000000000d */
[C---:B------:R-:W-:Y:S01]  /*2330*/  FFMA R13, R45.reuse, R93, R12 ;  /* 0x0000005d2d0d7223 */ /* 0x040fe2000000000c */
[----:B------:R-:W1:Y:S01]  /*2340*/  LDS.128 R80, [R0.X4+UR5+0x110] ;  /* 0x0001100500507984 */ /* 0x000e620008004c00 */
[C---:B------:R-:W-:Y:S01]  /*2350*/  FFMA R9, R45.reuse, R65, R14 ;  /* 0x000000412d097223 */ /* 0x040fe2000000000e */
[----:B------:R-:W-:Y:S01]  /*2360*/  FFMA R11, R45, R17, R8 ;  /* 0x000000112d0b7223 */ /* 0x000fe20000000008 */
[----:B------:R-:W-:Y:S01]  /*2370*/  FFMA R12, R46, R94, R13 ;  /* 0x0000005e2e0c7223 */ /* 0x000fe2000000000d */
[----:B--2---:R-:W-:Y:S01]  /*2380*/  FFMA R4, R32, R92, R4 ;  /* 0x0000005c20047223 */ /* 0x004fe20000000004 */
[C---:B------:R-:W-:Y:S01]  /*2390*/  FFMA R14, R46.reuse, R66, R9 ;  /* 0x000000422e0e7223 */ /* 0x040fe20000000009 */
[----:B------:R-:W-:Y:S01]  /*23a0*/  FFMA R10, R46, R18, R11 ;  /* 0x000000122e0a7223 */ /* 0x000fe2000000000b */
[C---:B------:R-:W-:Y:S01]  /*23b0*/  FFMA R11, R47.reuse, R95, R12 ;  /* 0x0000005f2f0b7223 */ /* 0x040fe2000000000c */
[C---:B------:R-:W-:Y:S01]  /*23c0*/  FFMA R12, R32.reuse, R64, R6 ;  /* 0x00000040200c7223 */ /* 0x040fe20000000006 */
[----:B------:R-:W-:Y:S01]  /*23d0*/  FFMA R9, R47, R67, R14 ;  /* 0x000000432f097223 */ /* 0x000fe2000000000e */
[C---:B------:R-:W-:Y:S01]  /*23e0*/  FFMA R14, R32.reuse, R68, R7 ;  /* 0x00000044200e7223 */ /* 0x040fe20000000007 */
[-C--:B------:R-:W-:Y:S01]  /*23f0*/  FFMA R6, R32, R16.reuse, R5 ;  /* 0x0000001020067223 */ /* 0x080fe20000000005 */
[C---:B------:R-:W-:Y:S01]  /*2400*/  FFMA R7, R33.reuse, R65, R12 ;  /* 0x0000004121077223 */ /* 0x040fe2000000000c */
[----:B---3--:R-:W-:Y:S01]  /*2410*/  FFMA R16, R24, R16, R21 ;  /* 0x0000001018107223 */ /* 0x008fe20000000015 */
[C---:B------:R-:W-:Y:S01]  /*2420*/  FFMA R5, R33.reuse, R69, R14 ;  /* 0x0000004521057223 */ /* 0x040fe2000000000e */
[C---:B------:R-:W-:Y:S01]  /*2430*/  FFMA R13, R33.reuse, R17, R6 ;  /* 0x00000011210d7223 */ /* 0x040fe20000000006 */
[----:B------:R-:W-:Y:S01]  /*2440*/  FFMA R33, R33, R93, R4 ;  /* 0x0000005d21217223 */ /* 0x000fe20000000004 */
[C---:B------:R-:W-:Y:S01]  /*2450*/  FFMA R4, R34.reuse, R66, R7 ;  /* 0x0000004222047223 */ /* 0x040fe20000000007 */
[----:B------:R-:W-:Y:S01]  /*2460*/  FFMA R17, R25, R17, R16 ;  /* 0x0000001119117223 */ /* 0x000fe20000000010 */
[C---:B------:R-:W-:Y:S01]  /*2470*/  FFMA R128, R34.reuse, R18, R13 ;  /* 0x0000001222807223 */ /* 0x040fe2000000000d */
[----:B------:R-:W-:Y:S01]  /*2480*/  FFMA R130, R34, R70, R5 ;  /* 0x0000004622827223 */ /* 0x000fe20000000005 */
[----:B------:R-:W-:Y:S01]  /*2490*/  FFMA R129, R35, R67, R4 ;  /* 0x0000004323817223 */ /* 0x000fe20000000004 */
[C---:B----4-:R-:W-:Y:S01]  /*24a0*/  FFMA R4, R88.reuse, R52, R103 ;  /* 0x0000003458047223 */ /* 0x050fe20000000067 */
[----:B-----5:R-:W-:Y:S01]  /*24b0*/  FFMA R6, R88, R28, R105 ;  /* 0x0000001c58067223 */ /* 0x020fe20000000069 */
[----:B------:R-:W-:Y:S01]  /*24c0*/  FFMA R18, R26, R18, R17 ;  /* 0x000000121a127223 */ /* 0x000fe20000000011 */
[----:B------:R-:W-:Y:S01]  /*24d0*/  FFMA R44, R44, R68, R15 ;  /* 0x000000442c2c7223 */ /* 0x000fe2000000000f */
[C---:B------:R-:W-:Y:S01]  /*24e0*/  FFMA R17, R89.reuse, R53, R4 ;  /* 0x0000003559117223 */ /* 0x040fe20000000004 */
[----:B------:R-:W-:Y:S01]  /*24f0*/  FFMA R102, R88, R48, R102 ;  /* 0x0000003058667223 */ /* 0x000fe20000000066 */
[C---:B------:R-:W-:Y:S01]  /*2500*/  FFMA R7, R89.reuse, R29, R6 ;  /* 0x0000001d59077223 */ /* 0x040fe20000000006 */
[----:B------:R-:W2:Y:S01]  /*2510*/  LDS.128 R12, [R0.X4+UR5+0x190] ;  /* 0x00019005000c7984 */ /* 0x000ea20008004c00 */
[----:B------:R-:W-:Y:S01]  /*2520*/  FFMA R4, R90, R54, R17 ;  /* 0x000000365a047223 */ /* 0x000fe20000000011 */
[----:B-1----:R-:W-:Y:S01]  /*2530*/  FFMA R104, R88, R40, R104 ;  /* 0x0000002858687223 */ /* 0x002fe20000000068 */
[C---:B------:R-:W-:Y:S01]  /*2540*/  FFMA R5, R89.reuse, R49, R102 ;  /* 0x0000003159057223 */ /* 0x040fe20000000066 */
[C---:B------:R-:W-:Y:S01]  /*2550*/  FFMA R68, R24.reuse, R68, R23 ;  /* 0x0000004418447223 */ /* 0x040fe20000000017 */
[C---:B------:R-:W-:Y:S01]  /*2560*/  FFMA R22, R24.reuse, R64, R22 ;  /* 0x0000004018167223 */ /* 0x040fe20000000016 */
[----:B------:R-:W-:Y:S01]  /*2570*/  FFMA R89, R89, R41, R104 ;  /* 0x0000002959597223 */ /* 0x000fe20000000068 */
[----:B------:R-:W-:Y:S01]  /*2580*/  FFMA R20, R24, R92, R20 ;  /* 0x0000005c18147223 */ /* 0x000fe20000000014 */
[C---:B------:R-:W-:Y:S01]  /*2590*/  FFMA R88, R90.reuse, R30, R7 ;  /* 0x0000001e5a587223 */ /* 0x040fe20000000007 */
[C---:B------:R-:W-:Y:S01]  /*25a0*/  FFMA R6, R90.reuse, R50, R5 ;  /* 0x000000325a067223 */ /* 0x040fe20000000005 */
[----:B------:R-:W-:Y:S01]  /*25b0*/  FFMA R16, R90, R42, R89 ;  /* 0x0000002a5a107223 */ /* 0x000fe20000000059 */
[----:B------:R-:W-:Y:S01]  /*25c0*/  FFMA R45, R45, R69, R44 ;  /* 0x000000452d2d7223 */ /* 0x000fe2000000002c */
[----:B------:R-:W-:Y:S01]  /*25d0*/  FFMA R90, R91, R55, R4 ;  /* 0x000000375b5a7223 */ /* 0x000fe20000000004 */
[C---:B------:R-:W-:Y:S01]  /*25e0*/  FFMA R69, R25.reuse, R69, R68 ;  /* 0x0000004519457223 */ /* 0x040fe20000000044 */
[C---:B------:R-:W-:Y:S01]  /*25f0*/  FFMA R65, R25.reuse, R65, R22 ;  /* 0x0000004119417223 */ /* 0x040fe20000000016 */
[C---:B------:R-:W-:Y:S01]  /*2600*/  FFMA R100, R84.reuse, R40, R100 ;  /* 0x0000002854647223 */ /* 0x040fe20000000064 */
[C---:B------:R-:W-:Y:S01]  /*2610*/  FFMA R98, R84.reuse, R48, R98 ;  /* 0x0000003054627223 */ /* 0x040fe20000000062 */
[C---:B------:R-:W-:Y:S01]  /*2620*/  FFMA R4, R84.reuse, R28, R99 ;  /* 0x0000001c54047223 */ /* 0x040fe20000000063 */
[----:B------:R-:W-:Y:S01]  /*2630*/  FFMA R25, R25, R93, R20 ;  /* 0x0000005d19197223 */ /* 0x000fe20000000014 */
[----:B------:R-:W-:Y:S01]  /*2640*/  FFMA R84, R84, R52, R101 ;  /* 0x0000003454547223 */ /* 0x000fe20000000065 */
[C---:B------:R-:W-:Y:S01]  /*2650*/  FFMA R92, R26.reuse, R70, R69 ;  /* 0x000000461a5c7223 */ /* 0x040fe20000000045 */
[----:B------:R-:W-:Y:S01]  /*2660*/  FFMA R66, R26, R66, R65 ;  /* 0x000000421a427223 */ /* 0x000fe20000000041 */
[C---:B------:R-:W-:Y:S01]  /*2670*/  FFMA R5, R85.reuse, R41, R100 ;  /* 0x0000002955057223 */ /* 0x040fe20000000064 */
[C---:B------:R-:W-:Y:S01]  /*2680*/  FFMA R7, R85.reuse, R49, R98 ;  /* 0x0000003155077223 */ /* 0x040fe20000000062 */
[----:B------:R-:W-:Y:S01]  /*2690*/  FFMA R21, R85, R29, R4 ;  /* 0x0000001d55157223 */ /* 0x000fe20000000004 */
[-C--:B------:R-:W-:Y:S01]  /*26a0*/  FFMA R34, R34, R94.reuse, R33 ;  /* 0x0000005e22227223 */ /* 0x080fe20000000021 */
[----:B------:R-:W-:Y:S01]  /*26b0*/  FFMA R26, R26, R94, R25 ;  /* 0x0000005e1a1a7223 */ /* 0x000fe20000000019 */
[C---:B------:R-:W-:Y:S01]  /*26c0*/  FFMA R88, R91.reuse, R31, R88 ;  /* 0x0000001f5b587223 */ /* 0x040fe20000000058 */
[----:B------:R-:W-:Y:S01]  /*26d0*/  FFMA R89, R91, R51, R6 ;  /* 0x000000335b597223 */ /* 0x000fe20000000006 */
[----:B------:R-:W-:Y:S01]  /*26e0*/  FFMA R85, R85, R53, R84 ;  /* 0x0000003555557223 */ /* 0x000fe20000000054 */
[-C--:B------:R-:W-:Y:S01]  /*26f0*/  FFMA R10, R47, R19.reuse, R10 ;  /* 0x000000132f0a7223 */ /* 0x080fe2000000000a */
[-C--:B------:R-:W-:Y:S01]  /*2700*/  FFMA R128, R35, R19.reuse, R128 ;  /* 0x0000001323807223 */ /* 0x080fe20000000080 */
[----:B------:R-:W-:Y:S01]  /*2710*/  FFMA R94, R27, R19, R18 ;  /* 0x000000131b5e7223 */ /* 0x000fe20000000012 */
[-C--:B------:R-:W-:Y:S01]  /*2720*/  FFMA R91, R91, R43.reuse, R16 ;  /* 0x0000002b5b5b7223 */ /* 0x080fe20000000010 */
[C---:B------:R-:W-:Y:S01]  /*2730*/  FFMA R84, R86.reuse, R42, R5 ;  /* 0x0000002a56547223 */ /* 0x040fe20000000005 */
[----:B------:R-:W1:Y:S01]  /*2740*/  LDS.128 R16, [R0.X4+UR5+0x810] ;  /* 0x0008100500107984 */ /* 0x000e620008004c00 */
        /* <DEDUP_REMOVED lines=14> */
[----:B------:R-:W3:Y:S01]  /*2830*/  LDS.128 R4, [R0.X4+UR5+0x890] ;  /* 0x0008900500047984 */ /* 0x000ee20008004c00 */
[C---:B------:R-:W-:Y:S01]  /*2840*/  FFMA R22, R82.reuse, R42, R21 ;  /* 0x0000002a52167223 */ /* 0x040fe20000000015 */
[----:B------:R-:W-:Y:S01]  /*2850*/  FFMA R20, R82, R30, R25 ;  /* 0x0000001e52147223 */ /* 0x000fe20000000019 */
[----:B------:R-:W-:Y:S01]  /*2860*/  FFMA R95, R27, R95, R26 ;  /* 0x0000005f1b5f7223 */ /* 0x000fe2000000001a */
[C---:B------:R-:W-:Y:S01]  /*2870*/  FFMA R78, R80.reuse, R48, R78 ;  /* 0x00000030504e7223 */ /* 0x040fe2000000004e */
[----:B------:R-:W-:Y:S01]  /*2880*/  FFMA R80, R80, R52, R97 ;  /* 0x0000003450507223 */ /* 0x000fe20000000061 */
[C---:B------:R-:W-:Y:S01]  /*2890*/  FFMA R77, R83.reuse, R43, R22 ;  /* 0x0000002b534d7223 */ /* 0x040fe20000000016 */
[----:B------:R-:W-:Y:S01]  /*28a0*/  FFMA R79, R83, R31, R20 ;  /* 0x0000001f534f7223 */ /* 0x000fe20000000014 */
[----:B------:R-:W4:Y:S01]  /*28b0*/  LDS.128 R24, [R0.X4+UR5+0x910] ;  /* 0x0009100500187984 */ /* 0x000f220008004c00 */
[C---:B--2---:R-:W-:Y:S01]  /*28c0*/  FFMA R22, R12.reuse, R40, R75 ;  /* 0x000000280c167223 */ /* 0x044fe2000000004b */
[C---:B------:R-:W-:Y:S01]  /*28d0*/  FFMA R20, R12.reuse, R28, R73 ;  /* 0x0000001c0c147223 */ /* 0x040fe20000000049 */
[C---:B------:R-:W-:Y:S01]  /*28e0*/  FFMA R23, R81.reuse, R49, R78 ;  /* 0x0000003151177223 */ /* 0x040fe2000000004e */
[----:B------:R-:W-:Y:S01]  /*28f0*/  FFMA R81, R81, R53, R80 ;  /* 0x0000003551517223 */ /* 0x000fe20000000050 */
        /* <DEDUP_REMOVED lines=17> */
[C---:B-1----:R-:W-:Y:S01]  /*2a10*/  FFMA R126, R16.reuse, R40, R126 ;  /* 0x00000028107e7223 */ /* 0x042fe2000000007e */
[C---:B------:R-:W-:Y:S01]  /*2a20*/  FFMA R12, R16.reuse, R48, R125 ;  /* 0x00000030100c7223 */ /* 0x040fe2000000007d */
[C---:B------:R-:W-:Y:S01]  /*2a30*/  FFMA R124, R16.reuse, R28, R124 ;  /* 0x0000001c107c7223 */ /* 0x040fe2000000007c */
[----:B------:R-:W-:Y:S01]  /*2a40*/  FFMA R16, R16, R52, R3 ;  /* 0x0000003410107223 */ /* 0x000fe20000000003 */
[----:B------:R-:W1:Y:S01]  /*2a50*/  LDS.128 R20, [R0.X4+UR5+0x990] ;  /* 0x0009900500147984 */ /* 0x000e620008004c00 */
        /* <DEDUP_REMOVED lines=14> */
[C---:B---3--:R-:W-:Y:S01]  /*2b40*/  FFMA R14, R4.reuse, R40, R123 ;  /* 0x00000028040e7223 */ /* 0x048fe2000000007b */
[C---:B------:R-:W-:Y:S01]  /*2b50*/  FFMA R122, R4.reuse, R48, R122 ;  /* 0x00000030047a7223 */ /* 0x040fe2000000007a */
[C---:B------:R-:W-:Y:S01]  /*2b60*/  FFMA R12, R4.reuse, R28, R121 ;  /* 0x0000001c040c7223 */ /* 0x040fe20000000079 */
[----:B------:R-:W-:Y:S01]  /*2b70*/  FFMA R2, R4, R52, R2 ;  /* 0x0000003404027223 */ /* 0x000fe20000000002 */
[----:B------:R-:W2:Y:S01]  /*2b80*/  LDS.128 R16, [R0.X4+UR5+0x1010] ;  /* 0x0010100500107984 */ /* 0x000ea20008004c00 */
        /* <DEDUP_REMOVED lines=13> */
[C---:B----4-:R-:W-:Y:S01]  /*2c60*/  FFMA R120, R24.reuse, R40, R120 ;  /* 0x0000002818787223 */ /* 0x050fe20000000078 */
[----:B------:R-:W3:Y:S01]  /*2c70*/  LDS.128 R4, [R0.X4+UR5+0x1090] ;  /* 0x0010900500047984 */ /* 0x000ee20008004c00 */
        /* <DEDUP_REMOVED lines=12> */
[----:B-1----:R-:W-:Y:S01]  /*2d40*/  FFMA R114, R20, R28, R114 ;  /* 0x0000001c14727223 */ /* 0x002fe20000000072 */
[----:B------:R-:W1:Y:S01]  /*2d50*/  LDS.128 R44, [R0.X4+UR5+0x1110] ;  /* 0x00111005002c7984 */ /* 0x000e620008004c00 */
        /* <DEDUP_REMOVED lines=16> */
[----:B------:R-:W4:Y:S01]  /*2e60*/  LDS.128 R72, [R0.X4+UR5+0x1190] ;  /* 0x0011900500487984 */ /* 0x000f220008004c00 */
[C---:B--2---:R-:W-:Y:S01]  /*2e70*/  FFMA R20, R16.reuse, R48, R111 ;  /* 0x0000003010147223 */ /* 0x044fe2000000006f */
        /* <DEDUP_REMOVED lines=15> */
[C---:B---3--:R-:W-:Y:S01]  /*2f70*/  FFMA R16, R4.reuse, R48, R107 ;  /* 0x0000003004107223 */ /* 0x048fe2000000006b */
[C---:B------:R-:W-:Y:S01]  /*2f80*/  FFMA R108, R4.reuse, R40, R108 ;  /* 0x00000028046c7223 */ /* 0x040fe2000000006c */
        /* <DEDUP_REMOVED lines=9> */
[----:B------:R-:W2:Y:S01]  /*3020*/  LDS.128 R68, [R0.X4+UR5+0x1810] ;  /* 0x0018100500447984 */ /* 0x000ea20008004c00 */
[C---:B------:R-:W-:Y:S01]  /*3030*/  FFMA R4, R6.reuse, R50, R19 ;  /* 0x0000003206047223 */ /* 0x040fe20000000013 */
[C---:B------:R-:W-:Y:S01]  /*3040*/  FFMA R100, R6.reuse, R42, R17 ;  /* 0x0000002a06647223 */ /* 0x040fe20000000011 */
[C---:B------:R-:W-:Y:S01]  /*3050*/  FFMA R98, R6.reuse, R30, R21 ;  /* 0x0000001e06627223 */ /* 0x040fe20000000015 */
[----:B------:R-:W-:Y:S01]  /*3060*/  FFMA R6, R6, R54, R5 ;  /* 0x0000003606067223 */ /* 0x000fe20000000005 */
[C---:B------:R-:W-:Y:S01]  /*3070*/  FFMA R99, R7.reuse, R51, R4 ;  /* 0x0000003307637223 */ /* 0x040fe20000000004 */
[C---:B-1----:R-:W-:Y:S01]  /*3080*/  FFMA R4, R44.reuse, R28, R63 ;  /* 0x0000001c2c047223 */ /* 0x042fe2000000003f */
[C---:B------:R-:W-:Y:S01]  /*3090*/  FFMA R62, R44.reuse, R48, R62 ;  /* 0x000000302c3e7223 */ /* 0x040fe2000000003e */
[----:B------:R-:W-:Y:S01]  /*30a0*/  FFMA R97, R7, R55, R6 ;  /* 0x0000003707617223 */ /* 0x000fe20000000006 */
        /* <DEDUP_REMOVED lines=8> */
[----:B------:R-:W1:Y:S01]  /*3130*/  LDS.128 R20, [R0.X4+UR5+0x1890] ;  /* 0x0018900500147984 */ /* 0x000e620008004c00 */
[C---:B------:R-:W-:Y:S01]  /*3140*/  FFMA R6, R46.reuse, R30, R17 ;  /* 0x0000001e2e067223 */ /* 0x040fe20000000011 */
[C---:B------:R-:W-:Y:S01]  /*3150*/  FFMA R44, R46.reuse, R42, R5 ;  /* 0x0000002a2e2c7223 */ /* 0x040fe20000000005 */
[C---:B------:R-:W-:Y:S01]  /*3160*/  FFMA R16, R46.reuse, R50, R7 ;  /* 0x000000322e107223 */ /* 0x040fe20000000007 */
[----:B------:R-:W-:Y:S01]  /*3170*/  FFMA R4, R46, R54, R45 ;  /* 0x000000362e047223 */ /* 0x000fe2000000002d */
[C---:B------:R-:W-:Y:S01]  /*3180*/  FFMA R46, R47.reuse, R31, R6 ;  /* 0x0000001f2f2e7223 */ /* 0x040fe20000000006 */
[C---:B----4-:R-:W-:Y:S01]  /*3190*/  FFMA R56, R72.reuse, R40, R56 ;  /* 0x0000002848387223 */ /* 0x050fe20000000038 */
        /* <DEDUP_REMOVED lines=15> */
[----:B------:R-:W-:Y:S01]  /*3290*/  FFMA R74, R74, R30, R73 ;  /* 0x0000001e4a4a7223 */ /* 0x000fe20000000049 */
[C---:B------:R-:W-:Y:S01]  /*32a0*/  FFMA R73, R75.reuse, R51, R18 ;  /* 0x000000334b497223 */ /* 0x040fe20000000012 */
        /* <DEDUP_REMOVED lines=31> */
[----:B------:R-:W-:Y:S01]  /*34a0*/  LDS.128 R8, [R0.X4+UR5+0x20] ;  /* 0x0000200500087984 */ /* 0x000fe20008004c00 */
[C---:B------:R-:W-:Y:S01]  /*34b0*/  FFMA R22, R23.reuse, R31, R26 ;  /* 0x0000001f17167223 */ /* 0x040fe2000000001a */
[C---:B------:R-:W-:Y:S01]  /*34c0*/  FFMA R21, R23.reuse, R51, R96 ;  /* 0x0000003317157223 */ /* 0x040fe20000000060 */
[C---:B------:R-:W-:Y:S01]  /*34d0*/  FFMA R20, R23.reuse, R43, R20 ;  /* 0x0000002b17147223 */ /* 0x040fe20000000014 */
[----:B------:R-:W1:Y:S01]  /*34e0*/  LDS.128 R56, [R76+0x20] ;  /* 0x000020004c387984 */ /* 0x000e620000000c00 */
[----:B------:R-:W-:Y:S01]  /*34f0*/  FFMA R23, R23, R55, R24 ;  /* 0x0000003717177223 */ /* 0x000fe20000000018 */
[C---:B---3--:R-:W-:Y:S01]  /*3500*/  FFMA R24, R4.reuse, R48, R129 ;  /* 0x0000003004187223 */ /* 0x048fe20000000081 */
[C---:B------:R-:W-:Y:S01]  /*3510*/  FFMA R130, R4.reuse, R40, R130 ;  /* 0x0000002804827223 */ /* 0x040fe20000000082 */
[----:B------:R-:W3:Y:S01]  /*3520*/  LDS.128 R64, [R76+0xa0] ;  /* 0x0000a0004c407984 */ /* 0x000ee20000000c00 */
[C---:B------:R-:W-:Y:S01]  /*3530*/  FFMA R128, R4.reuse, R28, R128 ;  /* 0x0000001c04807223 */ /* 0x040fe20000000080 */
[----:B------:R-:W-:Y:S01]  /*3540*/  FFMA R4, R4, R52, R127 ;  /* 0x0000003404047223 */ /* 0x000fe2000000007f */
[C---:B------:R-:W-:Y:S01]  /*3550*/  FFMA R109, R5.reuse, R49, R24 ;  /* 0x00000031056d7223 */ /* 0x040fe20000000018 */
[----:B------:R-:W4:Y:S01]  /*3560*/  LDS.128 R36, [R76+0x120] ;  /* 0x000120004c247984 */ /* 0x000f220000000c00 */
[C---:B------:R-:W-:Y:S01]  /*3570*/  FFMA R107, R5.reuse, R41, R130 ;  /* 0x00000029056b7223 */ /* 0x040fe20000000082 */
[C---:B------:R-:W-:Y:S01]  /*3580*/  FFMA R111, R5.reuse, R29, R128 ;  /* 0x0000001d056f7223 */ /* 0x040fe20000000080 */
[----:B------:R-:W-:Y:S01]  /*3590*/  FFMA R5, R5, R53, R4 ;  /* 0x0000003505057223 */ /* 0x000fe20000000004 */
[----:B------:R-:W5:Y:S01]  /*35a0*/  LDS.128 R16, [R76+0x1a0] ;  /* 0x0001a0004c107984 */ /* 0x000f620000000c00 */
[C---:B------:R-:W-:Y:S01]  /*35b0*/  FFMA R120, R6.reuse, R42, R107 ;  /* 0x0000002a06787223 */ /* 0x040fe2000000006b */
[C---:B------:R-:W-:Y:S01]  /*35c0*/  FFMA R116, R6.reuse, R50, R109 ;  /* 0x0000003206747223 */ /* 0x040fe2000000006d */
[C---:B------:R-:W-:Y:S01]  /*35d0*/  FFMA R112, R6.reuse, R30, R111 ;  /* 0x0000001e06707223 */ /* 0x040fe2000000006f */
[----:B------:R-:W5:Y:S01]  /*35e0*/  LDS.128 R24, [R0.X4+UR5+0xa0] ;  /* 0x0000a00500187984 */ /* 0x000f620008004c00 */
[----:B------:R-:W-:Y:S01]  /*35f0*/  FFMA R6, R6, R54, R5 ;  /* 0x0000003606067223 */ /* 0x000fe20000000005 */
[C---:B------:R-:W-:Y:S01]  /*3600*/  FFMA R120, R7.reuse, R43, R120 ;  /* 0x0000002b07787223 */ /* 0x040fe20000000078 */
[C---:B------:R-:W-:Y:S01]  /*3610*/  FFMA R116, R7.reuse, R51, R116 ;  /* 0x0000003307747223 */ /* 0x040fe20000000074 */
[C---:B------:R-:W-:Y:S01]  /*3620*/  FFMA R112, R7.reuse, R31, R112 ;  /* 0x0000001f07707223 */ /* 0x040fe20000000070 */
[----:B------:R-:W-:Y:S01]  /*3630*/  FFMA R111, R7, R55, R6 ;  /* 0x00000037076f7223 */ /* 0x000fe20000000006 */
[C---:B--2---:R-:W-:Y:S01]  /*3640*/  FFMA R94, R60.reuse, R28, R94 ;  /* 0x0000001c3c5e7223 */ /* 0x044fe2000000005e */
        /* <DEDUP_REMOVED lines=16> */
[----:B------:R-:W2:Y:S01]  /*3750*/  S2R R126, SR_TID.X ;  /* 0x00000000007e7919 */ /* 0x000ea20000002100 */
[----:B-1----:R-:W-:-:S03]  /*3760*/  FFMA R90, R8, R56, R90 ;  /* 0x00000038085a7223 */ /* 0x002fc6000000005a */
[----:B------:R-:W1:Y:S01]  /*3770*/  LDS.128 R60, [R0.X4+UR5+0x1a0] ;  /* 0x0001a005003c7984 */ /* 0x000e620008004c00 */
[C---:B---3--:R-:W-:Y:S01]  /*3780*/  FFMA R88, R8.reuse, R64, R88 ;  /* 0x0000004008587223 */ /* 0x048fe20000000058 */
[C---:B------:R-:W-:Y:S01]  /*3790*/  FFMA R41, R9.reuse, R57, R90 ;  /* 0x0000003909297223 */ /* 0x040fe2000000005a */
[C---:B----4-:R-:W-:Y:S02]  /*37a0*/  FFMA R28, R8.reuse, R36, R89 ;  /* 0x00000024081c7223 */ /* 0x050fe40000000059 */
[C---:B------:R-:W-:Y:S01]  /*37b0*/  FFMA R31, R9.reuse, R65, R88 ;  /* 0x00000041091f7223 */ /* 0x040fe20000000058 */
[----:B-----5:R-:W-:Y:S01]  /*37c0*/  FFMA R8, R8, R16, R91 ;  /* 0x0000001008087223 */ /* 0x020fe2000000005b */
[C---:B------:R-:W-:Y:S02]  /*37d0*/  FFMA R29, R9.reuse, R37, R28 ;  /* 0x00000025091d7223 */ /* 0x040fe4000000001c */
[C---:B------:R-:W-:Y:S01]  /*37e0*/  FFMA R28, R10.reuse, R66, R31 ;  /* 0x000000420a1c7223 */ /* 0x040fe2000000001f */
[----:B------:R-:W-:Y:S01]  /*37f0*/  FFMA R9, R9, R17, R8 ;  /* 0x0000001109097223 */ /* 0x000fe20000000008 */
[----:B------:R-:W-:Y:S01]  /*3800*/  FFMA R8, R10, R58, R41 ;  /* 0x0000003a0a087223 */ /* 0x000fe20000000029 */
[C---:B------:R-:W-:Y:S01]  /*3810*/  FFMA R86, R24.reuse, R64, R86 ;  /* 0x0000004018567223 */ /* 0x040fe20000000056 */
[----:B------:R-:W-:Y:S01]  /*3820*/  FFMA R84, R24, R16, R84 ;  /* 0x0000001018547223 */ /* 0x000fe20000000054 */
[----:B------:R-:W-:Y:S01]  /*3830*/  FFMA R90, R10, R38, R29 ;  /* 0x000000260a5a7223 */ /* 0x000fe2000000001d */
[----:B------:R-:W-:Y:S01]  /*3840*/  FFMA R91, R11, R59, R8 ;  /* 0x0000003b0b5b7223 */ /* 0x000fe20000000008 */
        /* <DEDUP_REMOVED lines=10> */
[C---:B------:R-:W-:Y:S01]  /*38f0*/  FFMA R24, R26.reuse, R66, R41 ;  /* 0x000000421a187223 */ /* 0x040fe20000000029 */
[----:B------:R-:W3:Y:S01]  /*3900*/  LDS.128 R8, [R0.X4+UR5+0x820] ;  /* 0x0008200500087984 */ /* 0x000ee20008004c00 */
[C---:B------:R-:W-:Y:S01]  /*3910*/  FFMA R28, R26.reuse, R18, R29 ;  /* 0x000000121a1c7223 */ /* 0x040fe2000000001d */
[----:B------:R-:W-:Y:S01]  /*3920*/  FFMA R86, R26, R38, R31 ;  /* 0x000000261a567223 */ /* 0x000fe2000000001f */
[----:B------:R-:W-:Y:S01]  /*3930*/  FFMA R87, R27, R67, R24 ;  /* 0x000000431b577223 */ /* 0x000fe20000000018 */
[----:B--2---:R-:W-:Y:S01]  /*3940*/  FFMA R24, R4, R64, R79 ;  /* 0x0000004004187223 */ /* 0x004fe2000000004f */
[----:B------:R-:W-:Y:S01]  /*3950*/  FFMA R88, R26, R58, R25 ;  /* 0x0000003a1a587223 */ /* 0x000fe20000000019 */
[C---:B------:R-:W-:Y:S01]  /*3960*/  FFMA R26, R4.reuse, R16, R77 ;  /* 0x00000010041a7223 */ /* 0x040fe2000000004d */
[C---:B------:R-:W-:Y:S01]  /*3970*/  FFMA R78, R4.reuse, R36, R78 ;  /* 0x00000024044e7223 */ /* 0x040fe2000000004e */
[----:B------:R-:W-:Y:S01]  /*3980*/  FFMA R4, R4, R56, R83 ;  /* 0x0000003804047223 */ /* 0x000fe20000000053 */
[----:B------:R-:W-:Y:S01]  /*3990*/  FFMA R41, R5, R65, R24 ;  /* 0x0000004105297223 */ /* 0x000fe20000000018 */
[C---:B------:R-:W-:Y:S01]  /*39a0*/  FFMA R85, R27.reuse, R19, R28 ;  /* 0x000000131b557223 */ /* 0x040fe2000000001c */
[C---:B------:R-:W-:Y:S01]  /*39b0*/  FFMA R86, R27.reuse, R39, R86 ;  /* 0x000000271b567223 */ /* 0x040fe20000000056 */
[----:B------:R-:W-:Y:S01]  /*39c0*/  FFMA R88, R27, R59, R88 ;  /* 0x0000003b1b587223 */ /* 0x000fe20000000058 */
[C---:B------:R-:W-:Y:S01]  /*39d0*/  FFMA R25, R5.reuse, R17, R26 ;  /* 0x0000001105197223 */ /* 0x040fe2000000001a */
        /* <DEDUP_REMOVED lines=8> */
[C---:B-1----:R-:W-:Y:S01]  /*3a60*/  FFMA R6, R60.reuse, R16, R35 ;  /* 0x000000103c067223 */ /* 0x042fe20000000023 */
        /* <DEDUP_REMOVED lines=18> */
[C---:B---3--:R-:W-:Y:S01]  /*3b90*/  FFMA R26, R8.reuse, R16, R15 ;  /* 0x00000010081a7223 */ /* 0x048fe2000000000f */
[----:B------:R-:W3:Y:S01]  /*3ba0*/  LDS.128 R40, [R0.X4+UR5+0x9a0] ;  /* 0x0009a00500287984 */ /* 0x000ee20008004c00 */
        /* <DEDUP_REMOVED lines=25> */
[----:B------:R-:W2:Y:S01]  /*3d40*/  LDS.128 R12, [R0.X4+UR5+0x1020] ;  /* 0x00102005000c7984 */ /* 0x000ea20008004c00 */
[C---:B------:R-:W-:Y:S01]  /*3d50*/  FFMA R8, R30.reuse, R38, R9 ;  /* 0x000000261e087223 */ /* 0x040fe20000000009 */
[----:B------:R-:W-:Y:S01]  /*3d60*/  FFMA R26, R30, R66, R11 ;  /* 0x000000421e1a7223 */ /* 0x000fe2000000000b */
[C---:B-1----:R-:W-:Y:S01]  /*3d70*/  FFMA R10, R4.reuse, R16, R119 ;  /* 0x00000010040a7223 */ /* 0x042fe20000000077 */
[C---:B------:R-:W-:Y:S01]  /*3d80*/  FFMA R118, R4.reuse, R36, R118 ;  /* 0x0000002404767223 */ /* 0x040fe20000000076 */
        /* <DEDUP_REMOVED lines=8> */
[----:B------:R-:W1:Y:S01]  /*3e10*/  LDS.128 R8, [R0.X4+UR5+0x10a0] ;  /* 0x0010a00500087984 */ /* 0x000e620008004c00 */
[----:B------:R-:W-:Y:S01]  /*3e20*/  FFMA R5, R5, R57, R2 ;  /* 0x0000003905057223 */ /* 0x000fe20000000002 */
[C---:B------:R-:W-:Y:S01]  /*3e30*/  FFMA R24, R31.reuse, R19, R24 ;  /* 0x000000131f187223 */ /* 0x040fe20000000018 */
[----:B------:R-:W-:Y:S01]  /*3e40*/  FFMA R26, R31, R67, R26 ;  /* 0x000000431f1a7223 */ /* 0x000fe2000000001a */
[----:B------:R-:W-:Y:S01]  /*3e50*/  FFMA R3, R7, R19, R4 ;  /* 0x0000001307037223 */ /* 0x000fe20000000004 */
[----:B------:R-:W-:Y:S01]  /*3e60*/  FFMA R31, R31, R59, R30 ;  /* 0x0000003b1f1f7223 */ /* 0x000fe2000000001e */
[----:B---3--:R-:W-:Y:S01]  /*3e70*/  FFMA R4, R40, R16, R115 ;  /* 0x0000001028047223 */ /* 0x008fe20000000073 */
        /* <DEDUP_REMOVED lines=36> */
[C---:B-1----:R-:W-:Y:S01]  /*40c0*/  FFMA R12, R8.reuse, R36, R99 ;  /* 0x00000024080c7223 */ /* 0x042fe20000000063 */
[----:B------:R-:W1:Y:S01]  /*40d0*/  LDS.128 R48, [R0.X4+UR5+0x1820] ;  /* 0x0018200500307984 */ /* 0x000e620008004c00 */
        /* <DEDUP_REMOVED lines=10> */
[----:B------:R-:W-:Y:S01]  /*4180*/  FFMA R8, R10, R38, R15 ;  /* 0x000000260a087223 */ /* 0x000fe2000000000f */
[C---:B---3--:R-:W-:Y:S01]  /*4190*/  FFMA R44, R4.reuse, R16, R44 ;  /* 0x00000010042c7223 */ /* 0x048fe2000000002c */
        /* <DEDUP_REMOVED lines=10> */
[C---:B------:R-:W-:Y:S01]  /*4240*/  FFMA R98, R11.reuse, R67, R98 ;  /* 0x000000430b627223 */ /* 0x040fe20000000062 */
[----:B------:R-:W-:Y:S01]  /*4250*/  FFMA R97, R11, R59, R10 ;  /* 0x0000003b0b617223 */ /* 0x000fe2000000000a */
[----:B------:R-:W2:Y:S01]  /*4260*/  LDS.128 R44, [R0.X4+UR5+0x18a0] ;  /* 0x0018a005002c7984 */ /* 0x000ea20008004c00 */
[C---:B------:R-:W-:Y:S01]  /*4270*/  FFMA R11, R5.reuse, R37, R8 ;  /* 0x00000025050b7223 */ /* 0x040fe20000000008 */
[----:B------:R-:W-:Y:S01]  /*4280*/  FFMA R5, R5, R57, R4 ;  /* 0x0000003905057223 */ /* 0x000fe20000000004 */
[C---:B------:R-:W-:Y:S01]  /*4290*/  FFMA R96, R6.reuse, R18, R9 ;  /* 0x0000001206607223 */ /* 0x040fe20000000009 */
[C---:B------:R-:W-:Y:S01]  /*42a0*/  FFMA R94, R6.reuse, R66, R13 ;  /* 0x00000042065e7223 */ /* 0x040fe2000000000d */
[C---:B------:R-:W-:Y:S01]  /*42b0*/  FFMA R4, R6.reuse, R38, R11 ;  /* 0x0000002606047223 */ /* 0x040fe2000000000b */
[----:B------:R-:W-:Y:S01]  /*42c0*/  FFMA R60, R6, R58, R5 ;  /* 0x0000003a063c7223 */ /* 0x000fe20000000005 */
[C---:B----4-:R-:W-:Y:S01]  /*42d0*/  FFMA R72, R52.reuse, R16, R72 ;  /* 0x0000001034487223 */ /* 0x050fe20000000048 */
        /* <DEDUP_REMOVED lines=41> */
[C---:B------:R-:W-:Y:S01]  /*4570*/  FFMA R13, R45.reuse, R57, R4 ;  /* 0x000000392d0d7223 */ /* 0x040fe20000000004 */
[----:B------:R-:W-:Y:S01]  /*4580*/  LDS.128 R40, [R76+0x30] ;  /* 0x000030004c287984 */ /* 0x000fe20000000c00 */
[C---:B------:R-:W-:Y:S01]  /*4590*/  FFMA R7, R45.reuse, R65, R22 ;  /* 0x000000412d077223 */ /* 0x040fe20000000016 */
[C---:B------:R-:W-:Y:S01]  /*45a0*/  FFMA R5, R45.reuse, R37, R6 ;  /* 0x000000252d057223 */ /* 0x040fe20000000006 */
[C---:B------:R-:W-:Y:S01]  /*45b0*/  FFMA R4, R46.reuse, R58, R13 ;  /* 0x0000003a2e047223 */ /* 0x040fe2000000000d */
[----:B------:R-:W-:Y:S01]  /*45c0*/  FFMA R45, R45, R17, R20 ;  /* 0x000000112d2d7223 */ /* 0x000fe20000000014 */
[----:B------:R-:W2:Y:S01]  /*45d0*/  LDS.128 R12, [R0.X4+UR5+0x30] ;  /* 0x00003005000c7984 */ /* 0x000ea20008004c00 */
[C---:B------:R-:W-:Y:S01]  /*45e0*/  FFMA R6, R46.reuse, R66, R7 ;  /* 0x000000422e067223 */ /* 0x040fe20000000007 */
[C---:B------:R-:W-:Y:S01]  /*45f0*/  FFMA R114, R46.reuse, R38, R5 ;  /* 0x000000262e727223 */ /* 0x040fe20000000005 */
[----:B------:R-:W-:Y:S01]  /*4600*/  FFMA R44, R46, R18, R45 ;  /* 0x000000122e2c7223 */ /* 0x000fe2000000002d */
[----:B------:R-:W4:Y:S01]  /*4610*/  LDS.128 R68, [R76+0xb0] ;  /* 0x0000b0004c447984 */ /* 0x000f220000000c00 */
[C---:B------:R-:W-:Y:S01]  /*4620*/  FFMA R46, R47.reuse, R67, R6 ;  /* 0x000000432f2e7223 */ /* 0x040fe20000000006 */
[C---:B------:R-:W-:Y:S01]  /*4630*/  FFMA R45, R47.reuse, R39, R114 ;  /* 0x000000272f2d7223 */ /* 0x040fe20000000072 */
[C---:B------:R-:W-:Y:S01]  /*4640*/  FFMA R44, R47.reuse, R19, R44 ;  /* 0x000000132f2c7223 */ /* 0x040fe2000000002c */
[----:B------:R-:W5:Y:S01]  /*4650*/  LDS.128 R72, [R76+0x130] ;  /* 0x000130004c487984 */ /* 0x000f620000000c00 */
[C---:B---3--:R-:W-:Y:S01]  /*4660*/  FFMA R120, R8.reuse, R16, R120 ;  /* 0x0000001008787223 */ /* 0x048fe20000000078 */
[C---:B------:R-:W-:Y:S01]  /*4670*/  FFMA R116, R8.reuse, R36, R116 ;  /* 0x0000002408747223 */ /* 0x040fe20000000074 */
[C---:B------:R-:W-:Y:S01]  /*4680*/  FFMA R112, R8.reuse, R64, R112 ;  /* 0x0000004008707223 */ /* 0x040fe20000000070 */
[----:B------:R-:W3:Y:S01]  /*4690*/  LDS.128 R20, [R76+0x1b0] ;  /* 0x0001b0004c147984 */ /* 0x000ee20000000c00 */
[----:B------:R-:W-:Y:S01]  /*46a0*/  FFMA R47, R47, R59, R4 ;  /* 0x0000003b2f2f7223 */ /* 0x000fe20000000004 */
[----:B------:R-:W-:Y:S01]  /*46b0*/  FFMA R8, R8, R56, R111 ;  /* 0x0000003808087223 */ /* 0x000fe2000000006f */
[C---:B------:R-:W-:Y:S01]  /*46c0*/  FFMA R111, R9.reuse, R17, R120 ;  /* 0x00000011096f7223 */ /* 0x040fe20000000078 */
[----:B------:R-:W3:Y:S01]  /*46d0*/  LDS.128 R4, [R0.X4+UR5+0xb0] ;  /* 0x0000b00500047984 */ /* 0x000ee20008004c00 */
        /* <DEDUP_REMOVED lines=11> */
[C---:B-1----:R-:W-:Y:S01]  /*4790*/  FFMA R108, R80.reuse, R64, R108 ;  /* 0x00000040506c7223 */ /* 0x042fe2000000006c */
[----:B------:R-:W1:Y:S01]  /*47a0*/  LDS.128 R8, [R0.X4+UR5+0x130] ;  /* 0x0001300500087984 */ /* 0x000e620008004c00 */
        /* <DEDUP_REMOVED lines=10> */
[C---:B--2---:R-:W-:Y:S01]  /*4850*/  FFMA R16, R12.reuse, R40, R91 ;  /* 0x000000280c107223 */ /* 0x044fe2000000005b */
[C---:B------:R-:W-:Y:S01]  /*4860*/  FFMA R108, R83.reuse, R67, R108 ;  /* 0x00000043536c7223 */ /* 0x040fe2000000006c */
[----:B------:R-:W-:Y:S01]  /*4870*/  FFMA R110, R83, R19, R110 ;  /* 0x00000013536e7223 */ /* 0x000fe2000000006e */
[----:B------:R-:W2:Y:S01]  /*4880*/  LDS.128 R64, [R0.X4+UR5+0x1b0] ;  /* 0x0001b00500407984 */ /* 0x000ea20008004c00 */
[----:B----4-:R-:W-:Y:S01]  /*4890*/  FFMA R18, R12, R68, R89 ;  /* 0x000000440c127223 */ /* 0x010fe20000000059 */
[----:B------:R-:W-:Y:S01]  /*48a0*/  FFMA R37, R13, R41, R16 ;  /* 0x000000290d257223 */ /* 0x000fe20000000010 */
[----:B------:R-:W-:Y:S01]  /*48b0*/  FFMA R109, R83, R39, R38 ;  /* 0x00000027536d7223 */ /* 0x000fe20000000026 */
[----:B------:R-:W-:Y:S01]  /*48c0*/  FFMA R58, R82, R58, R57 ;  /* 0x0000003a523a7223 */ /* 0x000fe20000000039 */
[----:B-----5:R-:W-:Y:S01]  /*48d0*/  FFMA R90, R12, R72, R90 ;  /* 0x000000480c5a7223 */ /* 0x020fe2000000005a */
[----:B------:R-:W-:Y:S01]  /*48e0*/  FFMA R19, R13, R69, R18 ;  /* 0x000000450d137223 */ /* 0x000fe20000000012 */
[----:B------:R-:W-:Y:S01]  /*48f0*/  SHF.L.U32 R126, R126, 0x2, RZ ;  /* 0x000000027e7e7819 */ /* 0x000fe200000006ff */
[----:B------:R-:W-:Y:S01]  /*4900*/  FFMA R93, R83, R59, R58 ;  /* 0x0000003b535d7223 */ /* 0x000fe2000000003a */
[----:B---3--:R-:W-:Y:S01]  /*4910*/  FFMA R92, R12, R20, R92 ;  /* 0x000000140c5c7223 */ /* 0x008fe2000000005c */
        /* <DEDUP_REMOVED lines=11> */
[----:B------:R-:W-:Y:S01]  /*49d0*/  FFMA R88, R4, R40, R88 ;  /* 0x0000002804587223 */ /* 0x000fe20000000058 */
[----:B------:R-:W-:Y:S01]  /*49e0*/  FFMA R37, R5, R69, R12 ;  /* 0x0000004505257223 */ /* 0x000fe2000000000c */
[----:B------:R-:W3:Y:S01]  /*49f0*/  LDS.128 R16, [R0.X4+UR5+0x830] ;  /* 0x0008300500107984 */ /* 0x000ee20008004c00 */
        /* <DEDUP_REMOVED lines=18> */
[----:B------:R-:W1:Y:S01]  /*4b20*/  LDS.128 R4, [R0.X4+UR5+0x8b0] ;  /* 0x0008b00500047984 */ /* 0x000e620008004c00 */
        /* <DEDUP_REMOVED lines=35> */
[----:B------:R-:W3:Y:S01]  /*4d60*/  LDS.128 R8, [R0.X4+UR5+0x9b0] ;  /* 0x0009b00500087984 */ /* 0x000ee20008004c00 */
[----:B------:R-:W-:Y:S01]  /*4d70*/  FFMA R17, R17, R41, R34 ;  /* 0x0000002911117223 */ /* 0x000fe20000000022 */
[C---:B------:R-:W-:Y:S01]  /*4d80*/  FFMA R16, R18.reuse, R70, R37 ;  /* 0x0000004612107223 */ /* 0x040fe20000000025 */
[C---:B------:R-:W-:Y:S01]  /*4d90*/  FFMA R36, R18.reuse, R22, R27 ;  /* 0x0000001612247223 */ /* 0x040fe2000000001b */
[----:B------:R-:W-:Y:S01]  /*4da0*/  FFMA R32, R18, R74, R33 ;  /* 0x0000004a12207223 */ /* 0x000fe20000000021 */
[----:B-1----:R-:W-:Y:S01]  /*4db0*/  FFMA R26, R4, R68, R26 ;  /* 0x00000044041a7223 */ /* 0x002fe2000000001a */
[----:B------:R-:W-:Y:S01]  /*4dc0*/  FFMA R34, R18, R42, R17 ;  /* 0x0000002a12227223 */ /* 0x000fe20000000011 */
        /* <DEDUP_REMOVED lines=40> */
[----:B------:R-:W3:Y:S01]  /*5050*/  LDS.128 R12, [R0.X4+UR5+0x1130] ;  /* 0x00113005000c7984 */ /* 0x000ee20008004c00 */
        /* <DEDUP_REMOVED lines=31> */
[C---:B------:R-:W-:Y:S01]  /*5250*/  FFMA R106, R39.reuse, R75, R106 ;  /* 0x0000004b276a7223 */ /* 0x040fe2000000006a */
[----:B------:R-:W-:Y:S01]  /*5260*/  FFMA R2, R39, R43, R2 ;  /* 0x0000002b27027223 */ /* 0x000fe20000000002 */
        /* <DEDUP_REMOVED lines=42> */
[----:B------:R-:W-:Y:S01]  /*5510*/  FFMA R96, R10, R22, R13 ;  /* 0x000000160a607223 */ /* 0x000fe2000000000d */
[----:B--2---:R-:W-:Y:S01]  /*5520*/  FFMA R48, R56, R20, R48 ;  /* 0x0000001438307223 */ /* 0x004fe20000000030 */
        /* <DEDUP_REMOVED lines=32> */
[----:B------:R-:W-:Y:S01]  /*5730*/  LDS.128 R12, [R0.X4+UR5+0x40] ;  /* 0x00004005000c7984 */ /* 0x000fe20008004c00 */
[----:B------:R-:W-:Y:S01]  /*5740*/  FFMA R60, R62, R22, R61 ;  /* 0x000000163e3c7223 */ /* 0x000fe2000000003d */
[C---:B------:R-:W-:Y:S01]  /*5750*/  FFMA R62, R63.reuse, R71, R38 ;  /* 0x000000473f3e7223 */ /* 0x040fe20000000026 */
[C---:B------:R-:W-:Y:S01]  /*5760*/  FFMA R61, R63.reuse, R75, R116 ;  /* 0x0000004b3f3d7223 */ /* 0x040fe20000000074 */
[----:B------:R-:W3:Y:S01]  /*5770*/  LDS.128 R44, [R76+0xc0] ;  /* 0x0000c0004c2c7984 */ /* 0x000ee20000000c00 */
[C---:B------:R-:W-:Y:S01]  /*5780*/  FFMA R60, R63.reuse, R23, R60 ;  /* 0x000000173f3c7223 */ /* 0x040fe2000000003c */
[----:B------:R-:W-:Y:S01]  /*5790*/  FFMA R63, R63, R43, R36 ;  /* 0x0000002b3f3f7223 */ /* 0x000fe20000000024 */
[C---:B-1----:R-:W-:Y:S01]  /*57a0*/  FFMA R36, R28.reuse, R72, R113 ;  /* 0x000000481c247223 */ /* 0x042fe20000000071 */
[----:B------:R-:W1:Y:S01]  /*57b0*/  LDS.128 R52, [R76+0x140] ;  /* 0x000140004c347984 */ /* 0x000e620000000c00 */
[C---:B------:R-:W-:Y:S01]  /*57c0*/  FFMA R114, R28.reuse, R20, R114 ;  /* 0x000000141c727223 */ /* 0x040fe20000000072 */
[C---:B------:R-:W-:Y:S01]  /*57d0*/  FFMA R112, R28.reuse, R68, R112 ;  /* 0x000000441c707223 */ /* 0x040fe20000000070 */
[C---:B------:R-:W-:Y:S01]  /*57e0*/  FFMA R113, R29.reuse, R73, R36 ;  /* 0x000000491d717223 */ /* 0x040fe20000000024 */
[----:B------:R-:W4:Y:S01]  /*57f0*/  LDS.128 R48, [R76+0x40] ;  /* 0x000040004c307984 */ /* 0x000f220000000c00 */
[----:B------:R-:W-:Y:S01]  /*5800*/  FFMA R28, R28, R40, R111 ;  /* 0x000000281c1c7223 */ /* 0x000fe2000000006f */
[C---:B------:R-:W-:Y:S01]  /*5810*/  FFMA R111, R29.reuse, R21, R114 ;  /* 0x000000151d6f7223 */ /* 0x040fe20000000072 */
[C---:B------:R-:W-:Y:S01]  /*5820*/  FFMA R115, R29.reuse, R69, R112 ;  /* 0x000000451d737223 */ /* 0x040fe20000000070 */
[----:B------:R-:W5:Y:S01]  /*5830*/  LDS.128 R8, [R76+0x1c0] ;  /* 0x0001c0004c087984 */ /* 0x000f620000000c00 */
[----:B------:R-:W-:Y:S01]  /*5840*/  FFMA R29, R29, R41, R28 ;  /* 0x000000291d1d7223 */ /* 0x000fe2000000001c */
[C---:B------:R-:W-:Y:S01]  /*5850*/  FFMA R122, R30.reuse, R22, R111 ;  /* 0x000000161e7a7223 */ /* 0x040fe2000000006f */
[C---:B------:R-:W-:Y:S01]  /*5860*/  FFMA R28, R30.reuse, R74, R113 ;  /* 0x0000004a1e1c7223 */ /* 0x040fe20000000071 */
[----:B------:R-:W5:Y:S01]  /*5870*/  LDS.128 R36, [R0.X4+UR5+0xc0] ;  /* 0x0000c00500247984 */ /* 0x000f620008004c00 */
[C---:B------:R-:W-:Y:S01]  /*5880*/  FFMA R120, R30.reuse, R70, R115 ;  /* 0x000000461e787223 */ /* 0x040fe20000000073 */
[----:B------:R-:W-:Y:S01]  /*5890*/  FFMA R30, R30, R42, R29 ;  /* 0x0000002a1e1e7223 */ /* 0x000fe2000000001d */
        /* <DEDUP_REMOVED lines=9> */
[----:B------:R-:W2:Y:S01]  /*5930*/  LDS.128 R28, [R0.X4+UR5+0x140] ;  /* 0x00014005001c7984 */ /* 0x000ea20008004c00 */
        /* <DEDUP_REMOVED lines=8> */
[----:B------:R-:W-:Y:S01]  /*59c0*/  FFMA R116, R83, R71, R116 ;  /* 0x0000004753747223 */ /* 0x000fe20000000074 */
[----:B------:R-:W-:Y:S01]  /*59d0*/  LOP3.LUT R126, R126, 0x1c, RZ, 0xc0, !PT ;  /* 0x0000001c7e7e7812 */ /* 0x000fe200078ec0ff */
[----:B---3--:R-:W-:Y:S01]  /*59e0*/  FFMA R22, R12, R44, R89 ;  /* 0x0000002c0c167223 */ /* 0x008fe20000000059 */
[----:B------:R-:W-:-:S02]  /*59f0*/  FFMA R74, R82, R74, R73 ;  /* 0x0000004a524a7223 */ /* 0x000fc40000000049 */
[----:B------:R-:W-:Y:S01]  /*5a00*/  IADD3 R126, -R126, 0x70, RZ ;  /* 0x000000707e7e7810 */ /* 0x000fe20007ffe1ff */
[----:B-1----:R-:W-:Y:S01]  /*5a10*/  FFMA R90, R12, R52, R90 ;  /* 0x000000340c5a7223 */ /* 0x002fe2000000005a */
[----:B------:R-:W-:Y:S01]  /*5a20*/  FFMA R43, R13, R45, R22 ;  /* 0x0000002d0d2b7223 */ /* 0x000fe20000000016 */
[----:B------:R-:W-:Y:S01]  /*5a30*/  FFMA R117, R83, R75, R74 ;  /* 0x0000004b53757223 */ /* 0x000fe2000000004a */
[----:B------:R-:W-:Y:S01]  /*5a40*/  IMNMX.U32 R126, R126, 0x70, PT ;  /* 0x000000707e7e7817 */ /* 0x000fe20003800000 */
[C---:B----4-:R-:W-:Y:S01]  /*5a50*/  FFMA R20, R12.reuse, R48, R91 ;  /* 0x000000300c147223 */ /* 0x050fe2000000005b */
[C---:B------:R-:W-:Y:S01]  /*5a60*/  FFMA R41, R13.reuse, R53, R90 ;  /* 0x000000350d297223 */ /* 0x040fe2000000005a */
[----:B------:R-:W-:Y:S01]  /*5a70*/  LDS.128 R72, [R76+0x150] ;  /* 0x000150004c487984 */ /* 0x000fe20000000c00 */
[----:B-----5:R-:W-:Y:S01]  /*5a80*/  FFMA R92, R12, R8, R92 ;  /* 0x000000080c5c7223 */ /* 0x020fe2000000005c */
        /* <DEDUP_REMOVED lines=18> */
[----:B------:R-:W3:Y:S01]  /*5bb0*/  LDS.128 R12, [R0.X4+UR5+0x840] ;  /* 0x00084005000c7984 */ /* 0x000ee20008004c00 */
[C---:B------:R-:W-:Y:S01]  /*5bc0*/  FFMA R43, R37.reuse, R53, R86 ;  /* 0x00000035252b7223 */ /* 0x040fe20000000056 */
[----:B------:R-:W-:Y:S01]  /*5bd0*/  FFMA R40, R38, R10, R41 ;  /* 0x0000000a26287223 */ /* 0x000fe20000000029 */
[----:B------:R-:W-:Y:S01]  /*5be0*/  FFMA R37, R37, R49, R88 ;  /* 0x0000003125257223 */ /* 0x000fe20000000058 */
[C---:B------:R-:W-:Y:S01]  /*5bf0*/  FFMA R91, R39.reuse, R47, R36 ;  /* 0x0000002f275b7223 */ /* 0x040fe20000000024 */
[----:B--2---:R-:W-:Y:S01]  /*5c00*/  FFMA R36, R28, R44, R79 ;  /* 0x0000002c1c247223 */ /* 0x004fe2000000004f */
[C---:B------:R-:W-:Y:S01]  /*5c10*/  FFMA R90, R38.reuse, R54, R43 ;  /* 0x00000036265a7223 */ /* 0x040fe2000000002b */
[----:B------:R-:W-:Y:S01]  /*5c20*/  FFMA R92, R38, R50, R37 ;  /* 0x00000032265c7223 */ /* 0x000fe20000000025 */
[----:B------:R-:W-:Y:S01]  /*5c30*/  FFMA R89, R39, R11, R40 ;  /* 0x0000000b27597223 */ /* 0x000fe20000000028 */
[C---:B------:R-:W-:Y:S01]  /*5c40*/  FFMA R38, R28.reuse, R8, R77 ;  /* 0x000000081c267223 */ /* 0x040fe2000000004d */
[----:B------:R-:W2:Y:S01]  /*5c50*/  LDS.128 R40, [R0.X4+UR5+0x8c0] ;  /* 0x0008c00500287984 */ /* 0x000ea20008004c00 */
        /* <DEDUP_REMOVED lines=16> */
[----:B------:R-:W-:Y:S01]  /*5d60*/  FFMA R20, R20, R48, R67 ;  /* 0x0000003014147223 */ /* 0x000fe20000000043 */
[----:B------:R-:W-:Y:S01]  /*5d70*/  FFMA R85, R31, R11, R36 ;  /* 0x0000000b1f557223 */ /* 0x000fe20000000024 */
[----:B------:R-:W-:Y:S01]  /*5d80*/  FFMA R35, R21, R45, R66 ;  /* 0x0000002d15237223 */ /* 0x000fe20000000042 */
        /* <DEDUP_REMOVED lines=27> */
[C---:B--2---:R-:W-:Y:S01]  /*5f40*/  FFMA R14, R40.reuse, R8, R19 ;  /* 0x00000008280e7223 */ /* 0x044fe20000000013 */
        /* <DEDUP_REMOVED lines=53> */
[----:B------:R-:W4:Y:S01]  /*62a0*/  LDS.128 R28, [R0.X4+UR5+0x11c0] ;  /* 0x0011c005001c7984 */ /* 0x000f220008004c00 */
        /* <DEDUP_REMOVED lines=63> */
[----:B------:R-:W-:Y:S01]  /*66a0*/  FFMA R32, R30, R50, R65 ;  /* 0x000000321e207223 */ /* 0x000fe20000000041 */
[----:B-1----:R-:W-:Y:S01]  /*66b0*/  FFMA R28, R24, R48, R59 ;  /* 0x00000030181c7223 */ /* 0x002fe2000000003b */
        /* <DEDUP_REMOVED lines=29> */
[----:B------:R-:W-:Y:S01]  /*6890*/  LDS.128 R64, [R76+0xd0] ;  /* 0x0000d0004c407984 */ /* 0x000fe20000000c00 */
[----:B------:R-:W-:Y:S01]  /*68a0*/  FFMA R17, R17, R9, R60 ;  /* 0x0000000911117223 */ /* 0x000fe2000000003c */
[C---:B------:R-:W-:Y:S01]  /*68b0*/  FFMA R24, R18.reuse, R54, R25 ;  /* 0x0000003612187223 */ /* 0x040fe20000000019 */
[C---:B------:R-:W-:Y:S01]  /*68c0*/  FFMA R25, R19.reuse, R47, R16 ;  /* 0x0000002f13197223 */ /* 0x040fe20000000010 */
[----:B------:R-:W2:Y:S01]  /*68d0*/  LDS.128 R28, [R0.X4+UR5+0x50] ;  /* 0x00005005001c7984 */ /* 0x000ea20008004c00 */
        /* <DEDUP_REMOVED lines=11> */
[----:B------:R-:W5:Y:S01]  /*6990*/  LDS.128 R16, [R0.X4+UR5+0xd0] ;  /* 0x0000d00500107984 */ /* 0x000f620008004c00 */
        /* <DEDUP_REMOVED lines=10> */
[----:B------:R-:W-:-:S02]  /*6a40*/  FFMA R122, R7, R51, R122 ;  /* 0x00000033077a7223 */ /* 0x000fc4000000007a */
[----:B------:R-:W5:Y:S01]  /*6a50*/  LDS.128 R4, [R0.X4+UR5+0x150] ;  /* 0x0001500500047984 */ /* 0x000f620008004c00 */
        /* <DEDUP_REMOVED lines=16> */
[C---:B---3--:R-:W-:Y:S01]  /*6b60*/  FFMA R112, R28.reuse, R68, R112 ;  /* 0x000000441c707223 */ /* 0x048fe20000000070 */
[C---:B------:R-:W-:Y:S01]  /*6b70*/  FFMA R47, R29.reuse, R65, R8 ;  /* 0x000000411d2f7223 */ /* 0x040fe20000000008 */
[C---:B------:R-:W-:Y:S01]  /*6b80*/  FFMA R45, R29.reuse, R73, R114 ;  /* 0x000000491d2d7223 */ /* 0x040fe20000000072 */
[----:B------:R-:W1:Y:S01]  /*6b90*/  LDS.128 R8, [R0.X4+UR5+0x1d0] ;  /* 0x0001d00500087984 */ /* 0x000e620008004c00 */
[----:B----4-:R-:W-:Y:S01]  /*6ba0*/  FFMA R28, R28, R60, R93 ;  /* 0x0000003c1c1c7223 */ /* 0x010fe2000000005d */
[C---:B------:R-:W-:Y:S01]  /*6bb0*/  FFMA R49, R29.reuse, R69, R112 ;  /* 0x000000451d317223 */ /* 0x040fe20000000070 */
[C---:B------:R-:W-:Y:S01]  /*6bc0*/  FFMA R116, R30.reuse, R66, R47 ;  /* 0x000000421e747223 */ /* 0x040fe2000000002f */
[C---:B------:R-:W-:Y:S01]  /*6bd0*/  FFMA R44, R30.reuse, R74, R45 ;  /* 0x0000004a1e2c7223 */ /* 0x040fe2000000002d */
[----:B------:R-:W-:Y:S01]  /*6be0*/  FFMA R29, R29, R61, R28 ;  /* 0x0000003d1d1d7223 */ /* 0x000fe2000000001c */
[----:B------:R-:W-:Y:S01]  /*6bf0*/  FFMA R28, R30, R70, R49 ;  /* 0x000000461e1c7223 */ /* 0x000fe20000000031 */
[----:B-----5:R-:W-:Y:S01]  /*6c00*/  FFMA R90, R16, R72, R90 ;  /* 0x00000048105a7223 */ /* 0x020fe2000000005a */
        /* <DEDUP_REMOVED lines=27> */
[----:B------:R-:W-:Y:S01]  /*6dc0*/  FFMA R56, R19, R71, R56 ;  /* 0x0000004713387223 */ /* 0x000fe20000000038 */
        /* <DEDUP_REMOVED lines=37> */
[----:B------:R-:W-:Y:S01]  /*7020*/  FFMA R92, R30, R66, R49 ;  /* 0x000000421e5c7223 */ /* 0x000fe20000000031 */
[----:B------:R-:W-:Y:S01]  /*7030*/  FFMA R29, R29, R69, R80 ;  /* 0x000000451d1d7223 */ /* 0x000fe20000000050 */
[C---:B------:R-:W-:Y:S01]  /*7040*/  FFMA R90, R31.reuse, R63, R90 ;  /* 0x0000003f1f5a7223 */ /* 0x040fe2000000005a */
[C---:B------:R-:W-:Y:S01]  /*7050*/  FFMA R91, R31.reuse, R75, R28 ;  /* 0x0000004b1f5b7223 */ /* 0x040fe2000000001c */
[----:B---3--:R-:W-:Y:S01]  /*7060*/  FFMA R28, R16, R72, R41 ;  /* 0x00000048101c7223 */ /* 0x008fe20000000029 */
[----:B------:R-:W-:Y:S01]  /*7070*/  FFMA R30, R30, R70, R29 ;  /* 0x000000461e1e7223 */ /* 0x000fe2000000001d */
[C---:B------:R-:W-:Y:S01]  /*7080*/  FFMA R40, R16.reuse, R60, R40 ;  /* 0x0000003c10287223 */ /* 0x040fe20000000028 */
[C---:B------:R-:W-:Y:S01]  /*7090*/  FFMA R42, R16.reuse, R64, R42 ;  /* 0x00000040102a7223 */ /* 0x040fe2000000002a */
[----:B------:R-:W-:Y:S01]  /*70a0*/  FFMA R16, R16, R68, R43 ;  /* 0x0000004410107223 */ /* 0x000fe2000000002b */
[C---:B------:R-:W-:Y:S01]  /*70b0*/  FFMA R92, R31.reuse, R67, R92 ;  /* 0x000000431f5c7223 */ /* 0x040fe2000000005c */
[----:B------:R-:W-:Y:S01]  /*70c0*/  FFMA R93, R31, R71, R30 ;  /* 0x000000471f5d7223 */ /* 0x000fe2000000001e */
[C---:B------:R-:W-:Y:S01]  /*70d0*/  FFMA R43, R17.reuse, R73, R28 ;  /* 0x00000049112b7223 */ /* 0x040fe2000000001c */
        /* <DEDUP_REMOVED lines=61> */
[----:B------:R-:W3:Y:S01]  /*74b0*/  LDS.128 R8, [R0.X4+UR5+0x11d0] ;  /* 0x0011d00500087984 */ /* 0x000ee20008004c00 */
        /* <DEDUP_REMOVED lines=33> */
[----:B------:R-:W4:Y:S01]  /*76d0*/  LDS.128 R40, [R0.X4+UR5+0x1950] ;  /* 0x0019500500287984 */ /* 0x000f220008004c00 */
[C---:B------:R-:W-:Y:S01]  /*76e0*/  FFMA R2, R7.reuse, R63, R2 ;  /* 0x0000003f07027223 */ /* 0x040fe20000000002 */
[C---:B------:R-:W-:Y:S01]  /*76f0*/  FFMA R3, R7.reuse, R75, R34 ;  /* 0x0000004b07037223 */ /* 0x040fe20000000022 */
[C---:B------:R-:W-:Y:S01]  /*7700*/  FFMA R5, R7.reuse, R71, R6 ;  /* 0x0000004707057223 */ /* 0x040fe20000000006 */
[----:B------:R-:W-:Y:S01]  /*7710*/  FFMA R4, R7, R67, R4 ;  /* 0x0000004307047223 */ /* 0x000fe20000000004 */
[----:B------:R-:W5:Y:S01]  /*7720*/  LDS.128 R80, [R0.X4+UR5+0x19d0] ;  /* 0x0019d00500507984 */ /* 0x000f620008004c00 */
        /* <DEDUP_REMOVED lines=45> */
[----:B------:R-:W1:Y:S01]  /*7a00*/  LDS.128 R24, [R76+0x60] ;  /* 0x000060004c187984 */ /* 0x000e620000000c00 */
[----:B------:R-:W-:Y:S01]  /*7a10*/  FFMA R14, R22, R62, R21 ;  /* 0x0000003e160e7223 */ /* 0x000fe20000000015 */
[C---:B----4-:R-:W-:Y:S01]  /*7a20*/  FFMA R22, R40.reuse, R60, R125 ;  /* 0x0000003c28167223 */ /* 0x050fe2000000007d */
[C---:B------:R-:W-:Y:S01]  /*7a30*/  FFMA R20, R40.reuse, R64, R123 ;  /* 0x0000004028147223 */ /* 0x040fe2000000007b */
[----:B------:R-:W2:Y:S01]  /*7a40*/  LDS.128 R44, [R76+0xe0] ;  /* 0x0000e0004c2c7984 */ /* 0x000ea20000000c00 */
[C---:B------:R-:W-:Y:S01]  /*7a50*/  FFMA R14, R23.reuse, R63, R14 ;  /* 0x0000003f170e7223 */ /* 0x040fe2000000000e */
[C---:B------:R-:W-:Y:S01]  /*7a60*/  FFMA R15, R23.reuse, R75, R32 ;  /* 0x0000004b170f7223 */ /* 0x040fe20000000020 */
[----:B------:R-:W-:Y:S01]  /*7a70*/  FFMA R34, R23, R71, R34 ;  /* 0x0000004717227223 */ /* 0x000fe20000000022 */
[----:B------:R-:W3:Y:S01]  /*7a80*/  LDS.128 R48, [R76+0x160] ;  /* 0x000160004c307984 */ /* 0x000ee20000000c00 */
[C---:B------:R-:W-:Y:S01]  /*7a90*/  FFMA R103, R41.reuse, R61, R22 ;  /* 0x0000003d29677223 */ /* 0x040fe20000000016 */
[C---:B------:R-:W-:Y:S01]  /*7aa0*/  FFMA R107, R41.reuse, R65, R20 ;  /* 0x00000041296b7223 */ /* 0x040fe20000000014 */
[C---:B------:R-:W-:Y:S01]  /*7ab0*/  FFMA R124, R40.reuse, R72, R124 ;  /* 0x00000048287c7223 */ /* 0x040fe2000000007c */
[----:B------:R-:W4:Y:S01]  /*7ac0*/  LDS.128 R52, [R76+0x1e0] ;  /* 0x0001e0004c347984 */ /* 0x000f220000000c00 */
[----:B------:R-:W-:Y:S01]  /*7ad0*/  FFMA R122, R40, R68, R122 ;  /* 0x00000044287a7223 */ /* 0x000fe2000000007a */
[C---:B------:R-:W-:Y:S01]  /*7ae0*/  FFMA R40, R42.reuse, R62, R103 ;  /* 0x0000003e2a287223 */ /* 0x040fe20000000067 */
[C---:B------:R-:W-:Y:S01]  /*7af0*/  FFMA R105, R41.reuse, R73, R124 ;  /* 0x0000004929697223 */ /* 0x040fe2000000007c */
[----:B------:R-:W4:Y:S01]  /*7b00*/  LDS.128 R20, [R0.X4+UR5+0xe0] ;  /* 0x0000e00500147984 */ /* 0x000f220008004c00 */
[----:B------:R-:W-:Y:S01]  /*7b10*/  FFMA R41, R41, R69, R122 ;  /* 0x0000004529297223 */ /* 0x000fe2000000007a */
[C---:B------:R-:W-:Y:S01]  /*7b20*/  FFMA R32, R42.reuse, R66, R107 ;  /* 0x000000422a207223 */ /* 0x040fe2000000006b */
[C---:B------:R-:W-:Y:S01]  /*7b30*/  FFMA R124, R42.reuse, R74, R105 ;  /* 0x0000004a2a7c7223 */ /* 0x040fe20000000069 */
[C---:B------:R-:W-:Y:S01]  /*7b40*/  FFMA R125, R43.reuse, R63, R40 ;  /* 0x0000003f2b7d7223 */ /* 0x040fe20000000028 */
[----:B------:R-:W-:Y:S01]  /*7b50*/  FFMA R122, R42, R70, R41 ;  /* 0x000000462a7a7223 */ /* 0x000fe20000000029 */
[C---:B------:R-:W-:Y:S01]  /*7b60*/  FFMA R123, R43.reuse, R67, R32 ;  /* 0x000000432b7b7223 */ /* 0x040fe20000000020 */
[C---:B------:R-:W-:Y:S01]  /*7b70*/  FFMA R124, R43.reuse, R75, R124 ;  /* 0x0000004b2b7c7223 */ /* 0x040fe2000000007c */
[C---:B-----5:R-:W-:Y:S01]  /*7b80*/  FFMA R64, R80.reuse, R64, R119 ;  /* 0x0000004050407223 */ /* 0x060fe20000000077 */
[----:B------:R-:W-:Y:S01]  /*7b90*/  FFMA R122, R43, R71, R122 ;  /* 0x000000472b7a7223 */ /* 0x000fe2000000007a */
[C---:B------:R-:W-:Y:S01]  /*7ba0*/  FFMA R118, R80.reuse, R68, R118 ;  /* 0x0000004450767223 */ /* 0x040fe20000000076 */
        /* <DEDUP_REMOVED lines=12> */
[----:B------:R-:W5:Y:S01]  /*7c70*/  LDS.128 R64, [R0.X4+UR5+0x1e0] ;  /* 0x0001e00500407984 */ /* 0x000f620008004c00 */
[C---:B-1----:R-:W-:Y:S01]  /*7c80*/  FFMA R60, R36.reuse, R24, R115 ;  /* 0x00000018243c7223 */ /* 0x042fe20000000073 */
[C---:B------:R-:W-:Y:S01]  /*7c90*/  FFMA R120, R83.reuse, R63, R120 ;  /* 0x0000003f53787223 */ /* 0x040fe20000000078 */
[C---:B------:R-:W-:Y:S01]  /*7ca0*/  FFMA R32, R83.reuse, R71, R32 ;  /* 0x0000004753207223 */ /* 0x040fe20000000020 */
[----:B------:R-:W-:Y:S01]  /*7cb0*/  FFMA R119, R83, R75, R74 ;  /* 0x0000004b53777223 */ /* 0x000fe2000000004a */
[C---:B--2---:R-:W-:Y:S01]  /*7cc0*/  FFMA R116, R36.reuse, R44, R116 ;  /* 0x0000002c24747223 */ /* 0x044fe20000000074 */
[----:B------:R-:W-:Y:S01]  /*7cd0*/  FFMA R63, R37, R25, R60 ;  /* 0x00000019253f7223 */ /* 0x000fe2000000003c */
[----:B---3--:R-:W-:-:S02]  /*7ce0*/  FFMA R62, R36, R48, R117 ;  /* 0x00000030243e7223 */ /* 0x008fc40000000075 */
[C---:B------:R-:W-:Y:S01]  /*7cf0*/  FFMA R61, R37.reuse, R45, R116 ;  /* 0x0000002d253d7223 */ /* 0x040fe20000000074 */
[----:B----4-:R-:W-:Y:S01]  /*7d00*/  FFMA R36, R36, R52, R57 ;  /* 0x0000003424247223 */ /* 0x010fe20000000039 */
[C---:B------:R-:W-:Y:S02]  /*7d10*/  FFMA R57, R37.reuse, R49, R62 ;  /* 0x0000003125397223 */ /* 0x040fe4000000003e */
        /* <DEDUP_REMOVED lines=17> */
[----:B------:R-:W-:Y:S01]  /*7e30*/  FFMA R20, R22, R50, R63 ;  /* 0x0000003216147223 */ /* 0x000fe2000000003f */
[----:B------:R-:W-:Y:S01]  /*7e40*/  FFMA R21, R21, R25, R56 ;  /* 0x0000001915157223 */ /* 0x000fe20000000038 */
[----:B-----5:R-:W-:Y:S01]  /*7e50*/  FFMA R100, R40, R44, R100 ;  /* 0x0000002c28647223 */ /* 0x020fe20000000064 */
[C---:B------:R-:W-:Y:S01]  /*7e60*/  FFMA R112, R22.reuse, R54, R61 ;  /* 0x0000003616707223 */ /* 0x040fe2000000003d */
[C---:B------:R-:W-:Y:S01]  /*7e70*/  FFMA R110, R22.reuse, R46, R69 ;  /* 0x0000002e166e7223 */ /* 0x040fe20000000045 */
[----:B------:R-:W-:Y:S01]  /*7e80*/  FFMA R56, R22, R26, R21 ;  /* 0x0000001a16387223 */ /* 0x000fe20000000015 */
[----:B------:R-:W-:Y:S01]  /*7e90*/  FFMA R111, R23, R51, R20 ;  /* 0x00000033176f7223 */ /* 0x000fe20000000014 */
[C---:B------:R-:W-:Y:S01]  /*7ea0*/  FFMA R20, R40.reuse, R48, R99 ;  /* 0x0000003028147223 */ /* 0x040fe20000000063 */
[----:B------:R-:W-:Y:S01]  /*7eb0*/  FFMA R69, R41, R45, R100 ;  /* 0x0000002d29457223 */ /* 0x000fe20000000064 */
[----:B------:R-:W-:Y:S01]  /*7ec0*/  FFMA R98, R40, R52, R98 ;  /* 0x0000003428627223 */ /* 0x000fe20000000062 */
[----:B------:R-:W2:Y:S01]  /*7ed0*/  LDS.128 R60, [R0.X4+UR5+0x8e0] ;  /* 0x0008e005003c7984 */ /* 0x000ea20008004c00 */
        /* <DEDUP_REMOVED lines=25> */
[----:B-1----:R-:W-:Y:S01]  /*8070*/  FFMA R92, R36, R44, R92 ;  /* 0x0000002c245c7223 */ /* 0x002fe2000000005c */
        /* <DEDUP_REMOVED lines=60> */
[C---:B------:R-:W-:Y:S01]  /*8440*/  FFMA R69, R65.reuse, R45, R20 ;  /* 0x0000002d41457223 */ /* 0x040fe20000000014 */
[C---:B------:R-:W-:Y:S01]  /*8450*/  FFMA R35, R65.reuse, R53, R22 ;  /* 0x0000003541237223 */ /* 0x040fe20000000016 */
[----:B------:R-:W-:Y:S01]  /*8460*/  FFMA R59, R65, R49, R58 ;  /* 0x00000031413b7223 */ /* 0x000fe2000000003a */
[----:B------:R-:W1:Y:S01]  /*8470*/  LDS.128 R20, [R0.X4+UR5+0x1160] ;  /* 0x0011600500147984 */ /* 0x000e620008004c00 */
[----:B------:R-:W-:Y:S01]  /*8480*/  FFMA R58, R66, R46, R69 ;  /* 0x0000002e423a7223 */ /* 0x000fe20000000045 */
[----:B------:R-:W-:Y:S01]  /*8490*/  FFMA R64, R64, R24, R77 ;  /* 0x0000001840407223 */ /* 0x000fe2000000004d */
[----:B------:R-:W-:Y:S01]  /*84a0*/  FFMA R86, R66, R50, R59 ;  /* 0x0000003242567223 */ /* 0x000fe2000000003b */
[----:B------:R-:W-:Y:S01]  /*84b0*/  LDS.128 R72, [R76+0x170] ;  /* 0x000170004c487984 */ /* 0x000fe20000000c00 */
[----:B------:R-:W-:Y:S01]  /*84c0*/  FFMA R85, R67, R47, R58 ;  /* 0x0000002f43557223 */ /* 0x000fe2000000003a */
[----:B------:R-:W-:Y:S01]  /*84d0*/  FFMA R65, R65, R25, R64 ;  /* 0x0000001941417223 */ /* 0x000fe20000000040 */
[C---:B--2---:R-:W-:Y:S01]  /*84e0*/  FFMA R58, R36.reuse, R52, R28 ;  /* 0x00000034243a7223 */ /* 0x044fe2000000001c */
[C---:B------:R-:W-:Y:S01]  /*84f0*/  FFMA R28, R36.reuse, R48, R29 ;  /* 0x00000030241c7223 */ /* 0x040fe2000000001d */
[----:B------:R-:W-:Y:S01]  /*8500*/  FFMA R30, R36, R44, R30 ;  /* 0x0000002c241e7223 */ /* 0x000fe2000000001e */
[----:B------:R-:W-:Y:S01]  /*8510*/  FFMA R84, R66, R26, R65 ;  /* 0x0000001a42547223 */ /* 0x000fe20000000041 */
[----:B------:R-:W-:Y:S01]  /*8520*/  FFMA R36, R36, R24, R31 ;  /* 0x0000001824247223 */ /* 0x000fe2000000001f */
        /* <DEDUP_REMOVED lines=55> */
[----:B------:R-:W2:Y:S01]  /*88a0*/  LDS.128 R20, [R0.X4+UR5+0x1960] ;  /* 0x0019600500147984 */ /* 0x000ea20008004c00 */
[----:B------:R-:W-:Y:S01]  /*88b0*/  FFMA R9, R31, R27, R28 ;  /* 0x0000001b1f097223 */ /* 0x000fe2000000001c */
[----:B------:R-:W-:Y:S01]  /*88c0*/  FFMA R6, R30, R54, R7 ;  /* 0x000000361e067223 */ /* 0x000fe20000000007 */
[----:B---3--:R-:W-:Y:S01]  /*88d0*/  FFMA R28, R36, R24, R13 ;  /* 0x00000018241c7223 */ /* 0x008fe2000000000d */
        /* <DEDUP_REMOVED lines=21> */
[-C--:B------:R-:W-:Y:S01]  /*8a30*/  FFMA R93, R63, R27.reuse, R62 ;  /* 0x0000001b3f5d7223 */ /* 0x080fe2000000003e */
[C---:B-1----:R-:W-:Y:S01]  /*8a40*/  FFMA R38, R16.reuse, R48, R15 ;  /* 0x0000003010267223 */ /* 0x042fe2000000000f */
[----:B------:R-:W-:Y:S01]  /*8a50*/  LDS.128 R60, [R0.X4+UR5+0x70] ;  /* 0x00007005003c7984 */ /* 0x000fe20008004c00 */
[----:B------:R-:W-:Y:S01]  /*8a60*/  FFMA R13, R39, R27, R36 ;  /* 0x0000001b270d7223 */ /* 0x000fe20000000024 */
[C---:B------:R-:W-:Y:S01]  /*8a70*/  FFMA R36, R16.reuse, R44, R33 ;  /* 0x0000002c10247223 */ /* 0x040fe20000000021 */
[C---:B------:R-:W-:Y:S01]  /*8a80*/  FFMA R34, R16.reuse, R24, R34 ;  /* 0x0000001810227223 */ /* 0x040fe20000000022 */
[----:B------:R-:W1:Y:S01]  /*8a90*/  LDS.128 R64, [R76+0xf0] ;  /* 0x0000f0004c407984 */ /* 0x000e620000000c00 */
        /* <DEDUP_REMOVED lines=8> */
[----:B------:R-:W-:Y:S01]  /*8b20*/  FFMA R34, R18, R26, R35 ;  /* 0x0000001a12227223 */ /* 0x000fe20000000023 */
[C---:B------:R-:W-:Y:S01]  /*8b30*/  FFMA R10, R39.reuse, R55, R10 ;  /* 0x00000037270a7223 */ /* 0x040fe2000000000a */
[C---:B------:R-:W-:Y:S01]  /*8b40*/  FFMA R11, R39.reuse, R51, R58 ;  /* 0x00000033270b7223 */ /* 0x040fe2000000003a */
[----:B------:R-:W-:Y:S01]  /*8b50*/  FFMA R12, R39, R47, R12 ;  /* 0x0000002f270c7223 */ /* 0x000fe2000000000c */
[C---:B------:R-:W-:Y:S01]  /*8b60*/  FFMA R15, R19.reuse, R51, R36 ;  /* 0x00000033130f7223 */ /* 0x040fe20000000024 */
[----:B--2---:R-:W-:Y:S01]  /*8b70*/  FFMA R124, R20, R48, R124 ;  /* 0x00000030147c7223 */ /* 0x004fe2000000007c */
[----:B------:R-:W2:Y:S01]  /*8b80*/  LDS.128 R36, [R0.X4+UR5+0xf0] ;  /* 0x0000f00500247984 */ /* 0x000ea20008004c00 */
[C---:B------:R-:W-:Y:S01]  /*8b90*/  FFMA R14, R18.reuse, R54, R17 ;  /* 0x00000036120e7223 */ /* 0x040fe20000000011 */
[----:B------:R-:W-:Y:S01]  /*8ba0*/  FFMA R16, R18, R46, R33 ;  /* 0x0000002e12107223 */ /* 0x000fe20000000021 */
[----:B------:R-:W-:Y:S01]  /*8bb0*/  FFMA R17, R19, R27, R34 ;  /* 0x0000001b13117223 */ /* 0x000fe20000000022 */
[C---:B------:R-:W-:Y:S01]  /*8bc0*/  FFMA R34, R20.reuse, R52, R125 ;  /* 0x0000003414227223 */ /* 0x040fe2000000007d */
[C---:B------:R-:W-:Y:S01]  /*8bd0*/  FFMA R18, R20.reuse, R44, R123 ;  /* 0x0000002c14127223 */ /* 0x040fe2000000007b */
[----:B------:R-:W-:Y:S01]  /*8be0*/  FFMA R33, R21, R49, R124 ;  /* 0x0000003115217223 */ /* 0x000fe2000000007c */
[C---:B------:R-:W-:Y:S01]  /*8bf0*/  FFMA R14, R19.reuse, R55, R14 ;  /* 0x00000037130e7223 */ /* 0x040fe2000000000e */
[----:B------:R-:W-:Y:S01]  /*8c00*/  FFMA R16, R19, R47, R16 ;  /* 0x0000002f13107223 */ /* 0x000fe20000000010 */
[C---:B------:R-:W-:Y:S01]  /*8c10*/  FFMA R19, R21.reuse, R53, R34 ;  /* 0x0000003515137223 */ /* 0x040fe20000000022 */
[----:B------:R-:W-:Y:S01]  /*8c20*/  FFMA R122, R20, R24, R122 ;  /* 0x00000018147a7223 */ /* 0x000fe2000000007a */
[C---:B------:R-:W-:Y:S01]  /*8c30*/  FFMA R35, R21.reuse, R45, R18 ;  /* 0x0000002d15237223 */ /* 0x040fe20000000012 */
[----:B------:R-:W-:Y:S01]  /*8c40*/  FFMA R34, R22, R50, R33 ;  /* 0x0000003216227223 */ /* 0x000fe20000000021 */
[----:B---3--:R-:W-:Y:S01]  /*8c50*/  FFMA R32, R28, R24, R32 ;  /* 0x000000181c207223 */ /* 0x008fe20000000020 */
[----:B------:R-:W-:Y:S01]  /*8c60*/  FFMA R21, R21, R25, R122 ;  /* 0x0000001915157223 */ /* 0x000fe2000000007a */
[C---:B------:R-:W-:Y:S01]  /*8c70*/  FFMA R18, R22.reuse, R54, R19 ;  /* 0x0000003616127223 */ /* 0x040fe20000000013 */
[----:B------:R-:W-:Y:S01]  /*8c80*/  FFMA R20, R22, R46, R35 ;  /* 0x0000002e16147223 */ /* 0x000fe20000000023 */
        /* <DEDUP_REMOVED lines=24> */
[C---:B----4-:R-:W-:Y:S01]  /*8e10*/  FFMA R24, R60.reuse, R68, R115 ;  /* 0x000000443c187223 */ /* 0x050fe20000000073 */
[----:B-----5:R-:W-:Y:S01]  /*8e20*/  FFMA R60, R60, R76, R57 ;  /* 0x0000004c3c3c7223 */ /* 0x020fe20000000039 */
[C---:B------:R-:W-:Y:S01]  /*8e30*/  FFMA R27, R61.reuse, R65, R116 ;  /* 0x000000413d1b7223 */ /* 0x040fe20000000074 */
[C---:B------:R-:W-:Y:S01]  /*8e40*/  FFMA R25, R61.reuse, R73, R26 ;  /* 0x000000493d197223 */ /* 0x040fe2000000001a */
[C---:B------:R-:W-:Y:S01]  /*8e50*/  FFMA R45, R61.reuse, R69, R24 ;  /* 0x000000453d2d7223 */ /* 0x040fe20000000018 */
[----:B------:R-:W-:Y:S01]  /*8e60*/  FFMA R61, R61, R77, R60 ;  /* 0x0000004d3d3d7223 */ /* 0x000fe2000000003c */
[----:B------:R-:W-:Y:S01]  /*8e70*/  FFMA R24, R62, R66, R27 ;  /* 0x000000423e187223 */ /* 0x000fe2000000001b */
[C---:B--2---:R-:W-:Y:S01]  /*8e80*/  FFMA R112, R36.reuse, R76, R112 ;  /* 0x0000004c24707223 */ /* 0x044fe20000000070 */
[----:B------:R-:W-:Y:S01]  /*8e90*/  FFMA R110, R36, R64, R110 ;  /* 0x00000040246e7223 */ /* 0x000fe2000000006e */
[----:B------:R-:W-:Y:S01]  /*8ea0*/  FFMA R44, R62, R78, R61 ;  /* 0x0000004e3e2c7223 */ /* 0x000fe2000000003d */
[----:B------:R-:W-:Y:S01]  /*8eb0*/  FFMA R61, R63, R67, R24 ;  /* 0x000000433f3d7223 */ /* 0x000fe20000000018 */
[----:B------:R-:W-:Y:S01]  /*8ec0*/  FFMA R24, R36, R72, R111 ;  /* 0x0000004824187223 */ /* 0x000fe2000000006f */
        /* <DEDUP_REMOVED lines=9> */
[-C--:B------:R-:W-:Y:S01]  /*8f60*/  FFMA R63, R63, R79.reuse, R44 ;  /* 0x0000004f3f3f7223 */ /* 0x080fe2000000002c */
        /* <DEDUP_REMOVED lines=56> */
[C---:B---3--:R-:W-:Y:S01]  /*92f0*/  FFMA R100, R36.reuse, R76, R100 ;  /* 0x0000004c24647223 */ /* 0x048fe20000000064 */
        /* <DEDUP_REMOVED lines=19> */
[C---:B-1----:R-:W-:Y:S01]  /*9430*/  FFMA R38, R32.reuse, R76, R83 ;  /* 0x0000004c20267223 */ /* 0x042fe20000000053 */
        /* <DEDUP_REMOVED lines=34> */
[----:B------:R-:W4:Y:S01]  /*9660*/  LDS.128 R100, [R0.X4+UR5+0x18f0] ;  /* 0x0018f00500647984 */ /* 0x000f220008004c00 */
        /* <DEDUP_REMOVED lines=31> */
[----:B------:R-:W5:Y:S01]  /*9860*/  LDS.128 R104, [R0.X4+UR5+0x1970] ;  /* 0x0019700500687984 */ /* 0x000f620008004c00 */
        /* <DEDUP_REMOVED lines=15> */
[-C--:B----4-:R-:W-:Y:S01]  /*9960*/  FFMA R16, R100, R64.reuse, R16 ;  /* 0x0000004064107223 */ /* 0x090fe20000000010 */
[----:B------:R-:W-:Y:S01]  /*9970*/  FFMA R24, R83, R71, R24 ;  /* 0x0000004753187223 */ /* 0x000fe20000000018 */
[C---:B---3--:R-:W-:Y:S01]  /*9980*/  FFMA R8, R88.reuse, R64, R8 ;  /* 0x0000004058087223 */ /* 0x048fe20000000008 */
[C---:B------:R-:W-:Y:S01]  /*9990*/  FFMA R2, R88.reuse, R72, R7 ;  /* 0x0000004858027223 */ /* 0x040fe20000000007 */
        /* <DEDUP_REMOVED lines=32> */
[----:B------:R-:W-:Y:S01]  /*9ba0*/  FFMA R4, R102, R78, R3 ;  /* 0x0000004e66047223 */ /* 0x000fe20000000003 */
[----:B------:R-:W-:Y:S01]  /*9bb0*/  FFMA R84, R90, R70, R89 ;  /* 0x000000465a547223 */ /* 0x000fe20000000059 */
[C---:B-----5:R-:W-:Y:S01]  /*9bc0*/  FFMA R88, R104.reuse, R68, R21 ;  /* 0x0000004468587223 */ /* 0x060fe20000000015 */
[----:B------:R-:W-:Y:S01]  /*9bd0*/  FFMA R13, R103, R67, R2 ;  /* 0x00000043670d7223 */ /* 0x000fe20000000002 */
[----:B------:R-:W-:Y:S01]  /*9be0*/  IADD3 R2, P0, R143, UR6, RZ ;  /* 0x000000068f027c10 */ /* 0x000fe2000ff1e0ff */
[----:B------:R-:W-:Y:S01]  /*9bf0*/  FFMA R15, R103, R79, R4 ;  /* 0x0000004f670f7223 */ /* 0x000fe20000000004 */
[----:B------:R-:W-:Y:S01]  /*9c00*/  IADD3 R4, P2, R145, UR6, RZ ;  /* 0x0000000691047c10 */ /* 0x000fe2000ff5e0ff */
[----:B------:R-:W-:Y:S01]  /*9c10*/  FFMA R20, R104, R64, R20 ;  /* 0x0000004068147223 */ /* 0x000fe20000000014 */
[----:B------:R-:W-:Y:S01]  /*9c20*/  IADD3.X R3, R142, UR7, RZ, P0, !PT ;  /* 0x000000078e037c10 */ /* 0x000fe200087fe4ff */
[----:B------:R-:W-:Y:S01]  /*9c30*/  FFMA R90, R104, R72, R19 ;  /* 0x00000048685a7223 */ /* 0x000fe20000000013 */
[----:B------:R-:W-:Y:S01]  /*9c40*/  ISETP.GE.U32.AND P0, PT, R136, R126, PT ;  /* 0x0000007e8800720c */ /* 0x000fe20003f06070 */
[----:B------:R-:W-:Y:S01]  /*9c50*/  FFMA R100, R100, R68, R17 ;  /* 0x0000004464647223 */ /* 0x000fe20000000011 */
[----:B------:R-:W-:Y:S01]  /*9c60*/  IADD3 R6, P3, R147, UR6, RZ ;  /* 0x0000000693067c10 */ /* 0x000fe2000ff7e0ff */
[----:B------:R-:W-:Y:S01]  /*9c70*/  FFMA R14, R102, R74, R5 ;  /* 0x0000004a660e7223 */ /* 0x000fe20000000005 */
[----:B------:R-:W-:Y:S01]  /*9c80*/  LEA R21, R131, R135, 0xd ;  /* 0x0000008783157211 */ /* 0x000fe200078e68ff */
[----:B------:R-:W-:Y:S01]  /*9c90*/  FFMA R104, R104, R76, R18 ;  /* 0x0000004c68687223 */ /* 0x000fe20000000012 */
[C---:B------:R-:W-:Y:S01]  /*9ca0*/  FFMA R86, R91.reuse, R75, R86 ;  /* 0x0000004b5b567223 */ /* 0x040fe20000000056 */
[----:B------:R-:W-:Y:S01]  /*9cb0*/  FFMA R84, R91, R71, R84 ;  /* 0x000000475b547223 */ /* 0x000fe20000000054 */
[----:B------:R-:W-:Y:S01]  /*9cc0*/  IADD3.X R5, R144, UR7, RZ, P2, !PT ;  /* 0x0000000790057c10 */ /* 0x000fe200097fe4ff */
[----:B------:R-:W1:Y:S01]  /*9cd0*/  LDS.128 R16, [R0.X4+UR5+0x19f0] ;  /* 0x0019f00500107984 */ /* 0x000e620008004c00 */
[----:B------:R-:W-:Y:S01]  /*9ce0*/  LEA R89, R131, R134, 0xd ;  /* 0x0000008683597211 */ /* 0x000fe200078e68ff */
[----:B------:R-:W-:Y:S01]  /*9cf0*/  FFMA R93, R93, R69, R92 ;  /* 0x000000455d5d7223 */ /* 0x000fe2000000005c */
[----:B------:R-:W-:Y:S01]  /*9d00*/  IADD3.X R7, R146, UR7, RZ, P3, !PT ;  /* 0x0000000792077c10 */ /* 0x000fe20009ffe4ff */
[----:B------:R-:W-:Y:S06]  /*9d10*/  BAR.SYNC 0x0 ;  /* 0x0000000000007b1d */ /* 0x000fec0000000000 */
[C---:B------:R-:W-:Y:S01]  /*9d20*/  LEA R91, R131.reuse, R133, 0xd ;  /* 0x00000085835b7211 */ /* 0x040fe200078e68ff */
[----:B------:R-:W-:Y:S01]  /*9d30*/  @!PT LDS RZ, [RZ] ;  /* 0x00000000fffff984 */ /* 0x000fe20000000800 */
[----:B------:R-:W-:Y:S01]  /*9d40*/  @!PT LDS RZ, [RZ] ;  /* 0x00000000fffff984 */ /* 0x000fe20000000800 */
[----:B------:R-:W-:Y:S01]  /*9d50*/  @!PT LDS RZ, [RZ] ;  /* 0x00000000fffff984 */ /* 0x000fe20000000800 */
[----:B------:R2:W-:Y:S01]  /*9d60*/  LDGSTS.E.BYPASS.128 [R21], [R2.64], !P0 ;  /* 0x0000000002157fae */ /* 0x0005e2000c101c4a */
[----:B------:R-:W-:Y:S01]  /*9d70*/  FFMA R8, R94, R70, R93 ;  /* 0x000000465e087223 */ /* 0x000fe2000000005d */
[----:B------:R-:W-:Y:S01]  /*9d80*/  LEA R93, R131, R132, 0xd ;  /* 0x00000084835d7211 */ /* 0x000fe200078e68ff */
[----:B------:R-:W-:Y:S01]  /*9d90*/  FFMA R10, R95, R75, R10 ;  /* 0x0000004b5f0a7223 */ /* 0x000fe2000000000a */
[----:B------:R3:W-:Y:S01]  /*9da0*/  LDGSTS.E.BYPASS.128 [R89], [R4.64], !P0 ;  /* 0x0000000004597fae */ /* 0x0007e2000c101c4a */
[----:B------:R-:W-:Y:S01]  /*9db0*/  LEA R0, R131, 0x4000, 0xe ;  /* 0x0000400083007811 */ /* 0x000fe200078e70ff */
[----:B------:R-:W-:Y:S01]  /*9dc0*/  FFMA R8, R95, R71, R8 ;  /* 0x000000475f087223 */ /* 0x000fe20000000008 */
[----:B------:R-:W-:Y:S01]  /*9dd0*/  FFMA R101, R101, R69, R100 ;  /* 0x0000004565657223 */ /* 0x000fe20000000064 */
[----:B------:R4:W-:Y:S01]  /*9de0*/  LDGSTS.E.BYPASS.128 [R91], [R6.64], !P0 ;  /* 0x00000000065b7fae */ /* 0x0009e2000c101c4a */
[----:B------:R-:W-:Y:S01]  /*9df0*/  IADD3 R95, R140, R0, RZ ;  /* 0x000000008c5f7210 */ /* 0x000fe20007ffe0ff */
[----:B------:R-:W-:Y:S01]  /*9e00*/  FFMA R14, R103, R75, R14 ;  /* 0x0000004b670e7223 */ /* 0x000fe2000000000e */
[----:B------:R-:W-:Y:S01]  /*9e10*/  FFMA R12, R102, R70, R101 ;  /* 0x00000046660c7223 */ /* 0x000fe20000000065 */
[----:B--2---:R-:W-:Y:S01]  /*9e20*/  IADD3 R2, P1, R149, UR6, RZ ;  /* 0x0000000695027c10 */ /* 0x004fe2000ff3e0ff */
[----:B------:R-:W-:Y:S01]  /*9e30*/  USHF.L.U32 UR5, UR4, 0xd, URZ ;  /* 0x0000000d04057899 */ /* 0x000fe2000800063f */
[----:B------:R-:W-:Y:S01]  /*9e40*/  IADD3 R21, R135, R0, RZ ;  /* 0x0000000087157210 */ /* 0x000fe20007ffe0ff */
[----:B------:R-:W-:Y:S01]  /*9e50*/  FFMA R12, R103, R71, R12 ;  /* 0x00000047670c7223 */ /* 0x000fe2000000000c */
[----:B------:R-:W-:-:S02]  /*9e60*/  IADD3.X R3, R148, UR7, RZ, P1, !PT ;  /* 0x0000000794037c10 */ /* 0x000fc40008ffe4ff */
[----:B---3--:R-:W-:Y:S02]  /*9e70*/  IADD3 R4, P1, R153, UR6, RZ ;  /* 0x0000000699047c10 */ /* 0x008fe4000ff3e0ff */
[----:B----4-:R-:W-:Y:S01]  /*9e80*/  IADD3 R6, P2, R151, UR6, RZ ;  /* 0x0000000697067c10 */ /* 0x010fe2000ff5e0ff */
[----:B------:R2:W-:Y:S01]  /*9e90*/  LDGSTS.E.BYPASS.128 [R93], [R2.64], !P0 ;  /* 0x00000000025d7fae */ /* 0x0005e2000c101c4a */
[----:B------:R-:W-:Y:S02]  /*9ea0*/  IADD3.X R5, R152, UR7, RZ, P1, !PT ;  /* 0x0000000798057c10 */ /* 0x000fe40008ffe4ff */
[----:B------:R-:W-:Y:S01]  /*9eb0*/  IADD3.X R7, R150, UR7, RZ, P2, !PT ;  /* 0x0000000796077c10 */ /* 0x000fe200097fe4ff */
[----:B------:R-:W0:Y:S01]  /*9ec0*/  LDGDEPBAR ;  /* 0x00000000000079af */ /* 0x000e220000000000 */
[-C--:B------:R-:W-:Y:S02]  /*9ed0*/  IADD3 R89, R134, R0.reuse, RZ ;  /* 0x0000000086597210 */ /* 0x080fe40007ffe0ff */
[-C--:B------:R-:W-:Y:S01]  /*9ee0*/  IADD3 R91, R133, R0.reuse, RZ ;  /* 0x00000000855b7210 */ /* 0x080fe20007ffe0ff */
[----:B------:R3:W-:Y:S01]  /*9ef0*/  LDGSTS.E.BYPASS.128 [R21], [R6.64], !P0 ;  /* 0x0000000006157fae */ /* 0x0007e2000c101c4a */
[----:B------:R-:W-:Y:S01]  /*9f00*/  IADD3 R99, R139, R0, RZ ;  /* 0x000000008b637210 */ /* 0x000fe20007ffe0ff */
[----:B-1----:R-:W-:Y:S01]  /*9f10*/  FFMA R22, R16, R76, R22 ;  /* 0x0000004c10167223 */ /* 0x002fe20000000016 */
[----:B------:R-:W-:Y:S01]  /*9f20*/  IADD3 R101, R138, R0, RZ ;  /* 0x000000008a657210 */ /* 0x000fe20007ffe0ff */
[----:B------:R1:W-:Y:S01]  /*9f30*/  LDGSTS.E.BYPASS.128 [R89], [R4.64], !P0 ;  /* 0x0000000004597fae */ /* 0x0003e2000c101c4a */
[----:B--2---:R-:W-:Y:S01]  /*9f40*/  IADD3 R2, P2, R155, UR6, RZ ;  /* 0x000000069b027c10 */ /* 0x004fe2000ff5e0ff */
[----:B------:R-:W-:Y:S01]  /*9f50*/  FFMA R72, R16, R72, R23 ;  /* 0x0000004810487223 */ /* 0x000fe20000000017 */
[----:B------:R-:W-:Y:S01]  /*9f60*/  IADD3 R93, R132, R0, RZ ;  /* 0x00000000845d7210 */ /* 0x000fe20007ffe0ff */
[----:B------:R-:W-:Y:S01]  /*9f70*/  FFMA R68, R16, R68, R97 ;  /* 0x0000004410447223 */ /* 0x000fe20000000061 */
[----:B------:R-:W-:Y:S01]  /*9f80*/  IADD3.X R3, R154, UR7, RZ, P2, !PT ;  /* 0x000000079a037c10 */ /* 0x000fe200097fe4ff */
[----:B------:R-:W-:Y:S01]  /*9f90*/  FFMA R96, R16, R64, R96 ;  /* 0x0000004010607223 */ /* 0x000fe20000000060 */
[----:B------:R-:W-:Y:S01]  /*9fa0*/  IADD3 R103, R137, R0, RZ ;  /* 0x0000000089677210 */ /* 0x000fe20007ffe0ff */
[-C--:B---3--:R-:W-:Y:S01]  /*9fb0*/  FFMA R21, R105, R77.reuse, R104 ;  /* 0x0000004d69157223 */ /* 0x088fe20000000068 */
[----:B------:R-:W-:Y:S01]  /*9fc0*/  IADD3 R6, P1, R157, UR6, RZ ;  /* 0x000000069d067c10 */ /* 0x000fe2000ff3e0ff */
[----:B------:R2:W-:Y:S01]  /*9fd0*/  LDGSTS.E.BYPASS.128 [R91], [R2.64], !P0 ;  /* 0x00000000025b7fae */ /* 0x0005e2000c101c4a */
[----:B------:R-:W-:Y:S01]  /*9fe0*/  FFMA R77, R17, R77, R22 ;  /* 0x0000004d114d7223 */ /* 0x000fe20000000016 */
[----:B-1----:R-:W-:Y:S01]  /*9ff0*/  IADD3 R4, P2, R159, UR6, RZ ;  /* 0x000000069f047c10 */ /* 0x002fe2000ff5e0ff */
[-C--:B------:R-:W-:Y:S01]  /*a000*/  FFMA R89, R105, R73.reuse, R90 ;  /* 0x0000004969597223 */ /* 0x080fe2000000005a */
[----:B------:R-:W-:Y:S01]  /*a010*/  IADD3.X R7, R156, UR7, RZ, P1, !PT ;  /* 0x000000079c077c10 */ /* 0x000fe20008ffe4ff */
[----:B------:R-:W-:Y:S01]  /*a020*/  FFMA R73, R17, R73, R72 ;  /* 0x0000004911497223 */ /* 0x000fe20000000048 */
[----:B------:R-:W-:-:S03]  /*a030*/  IADD3.X R5, R158, UR7, RZ, P2, !PT ;  /* 0x000000079e057c10 */ /* 0x000fc600097fe4ff */
[----:B------:R1:W-:Y:S01]  /*a040*/  LDGSTS.E.BYPASS.128 [R93], [R6.64], !P0 ;  /* 0x00000000065d7fae */ /* 0x0003e2000c101c4a */
[-C--:B------:R-:W-:Y:S01]  /*a050*/  FFMA R22, R18, R74.reuse, R73 ;  /* 0x0000004a12167223 */ /* 0x080fe20000000049 */
[----:B--2---:R-:W-:Y:S02]  /*a060*/  IADD3 R2, P1, R161, UR6, RZ ;  /* 0x00000006a1027c10 */ /* 0x004fe4000ff3e0ff */
[----:B------:R2:W-:Y:S01]  /*a070*/  LDGSTS.E.BYPASS.128 [R95], [R4.64], !P0 ;  /* 0x00000000045f7fae */ /* 0x0005e2000c101c4a */
[C---:B------:R-:W-:Y:S01]  /*a080*/  FFMA R91, R105.reuse, R65, R20 ;  /* 0x00000041695b7223 */ /* 0x040fe20000000014 */
[-C--:B------:R-:W-:Y:S01]  /*a090*/  FFMA R105, R105, R69.reuse, R88 ;  /* 0x0000004569697223 */ /* 0x080fe20000000058 */
[----:B------:R-:W-:Y:S01]  /*a0a0*/  IADD3.X R3, R160, UR7, RZ, P1, !PT ;  /* 0x00000007a0037c10 */ /* 0x000fe20008ffe4ff */
[C---:B------:R-:W-:Y:S01]  /*a0b0*/  FFMA R20, R106.reuse, R74, R89 ;  /* 0x0000004a6a147223 */ /* 0x040fe20000000059 */
[C---:B------:R-:W-:Y:S01]  /*a0c0*/  FFMA R69, R17.reuse, R69, R68 ;  /* 0x0000004511457223 */ /* 0x040fe20000000044 */
[----:B------:R-:W-:Y:S01]  /*a0d0*/  FFMA R17, R17, R65, R96 ;  /* 0x0000004111117223 */ /* 0x000fe20000000060 */
[C---:B------:R-:W-:Y:S01]  /*a0e0*/  FFMA R0, R106.reuse, R66, R91 ;  /* 0x000000426a007223 */ /* 0x040fe2000000005b */
[----:B-1----:R-:W-:Y:S01]  /*a0f0*/  IADD3 R6, P2, R163, UR6, RZ ;  /* 0x00000006a3067c10 */ /* 0x002fe2000ff5e0ff */
[----:B------:R1:W-:Y:S01]  /*a100*/  LDGSTS.E.BYPASS.128 [R99], [R2.64], !P0 ;  /* 0x0000000002637fae */ /* 0x0003e2000c101c4a */
[----:B------:R-:W-:Y:S01]  /*a110*/  FFMA R88, R106, R78, R21 ;  /* 0x0000004e6a587223 */ /* 0x000fe20000000015 */
[----:B------:R-:W-:Y:S01]  /*a120*/  FFMA R66, R18, R66, R17 ;  /* 0x0000004212427223 */ /* 0x000fe20000000011 */
[----:B--2---:R-:W-:Y:S01]  /*a130*/  IADD3 R4, P3, R165, UR6, RZ ;  /* 0x00000006a5047c10 */ /* 0x004fe2000ff7e0ff */
[----:B------:R-:W-:Y:S01]  /*a140*/  UIADD3 UR6, UP1, UR6, 0x80, URZ ;  /* 0x0000008006067890 */ /* 0x000fe2000ff3e03f */
[----:B------:R-:W-:Y:S01]  /*a150*/  IADD3.X R7, R162, UR7, RZ, P2, !PT ;  /* 0x00000007a2077c10 */ /* 0x000fe200097fe4ff */
[----:B------:R-:W-:Y:S01]  /*a160*/  FFMA R106, R106, R70, R105 ;  /* 0x000000466a6a7223 */ /* 0x000fe20000000069 */
[----:B------:R-:W-:Y:S01]  /*a170*/  IADD3.X R5, R164, UR7, RZ, P3, !PT ;  /* 0x00000007a4057c10 */ /* 0x000fe20009ffe4ff */
[----:B------:R-:W-:Y:S01]  /*a180*/  UIADD3.X UR7, URZ, UR7, URZ, UP1, !UPT ;  /* 0x000000073f077290 */ /* 0x000fe20008ffe43f */
[C---:B------:R-:W-:Y:S01]  /*a190*/  FFMA R22, R19.reuse, R75, R22 ;  /* 0x0000004b13167223 */ /* 0x040fe20000000016 */
[----:B------:R2:W-:Y:S01]  /*a1a0*/  LDGSTS.E.BYPASS.128 [R101], [R6.64], !P0 ;  /* 0x0000000006657fae */ /* 0x0005e2000c101c4a */
[----:B------:R-:W-:-:S03]  /*a1b0*/  FFMA R21, R19, R67, R66 ;  /* 0x0000004313157223 */ /* 0x000fc60000000042 */
[----:B------:R3:W-:Y:S01]  /*a1c0*/  LDGSTS.E.BYPASS.128 [R103], [R4.64], !P0 ;  /* 0x0000000004677fae */ /* 0x0007e2000c101c4a */
[----:B------:R-:W-:-:S03]  /*a1d0*/  ISETP.GE.U32.AND P0, PT, R136, 0x90, PT ;  /* 0x000000908800780c */ /* 0x000fc60003f06070 */
[----:B------:R-:W0:Y:S01]  /*a1e0*/  LDGDEPBAR ;  /* 0x00000000000079af */ /* 0x000e220000000000 */
[C---:B--2---:R-:W-:Y:S01]  /*a1f0*/  FFMA R6, R107.reuse, R75, R20 ;  /* 0x0000004b6b067223 */ /* 0x044fe20000000014 */
[C---:B------:R-:W-:Y:S01]  /*a200*/  FFMA R20, R18.reuse, R70, R69 ;  /* 0x0000004612147223 */ /* 0x040fe20000000045 */
[----:B------:R-:W-:Y:S01]  /*a210*/  FFMA R18, R18, R78, R77 ;  /* 0x0000004e12127223 */ /* 0x000fe2000000004d */
[C---:B------:R-:W-:Y:S01]  /*a220*/  FFMA R7, R107.reuse, R79, R88 ;  /* 0x0000004f6b077223 */ /* 0x040fe20000000058 */
[C---:B---3--:R-:W-:Y:S01]  /*a230*/  FFMA R5, R107.reuse, R67, R0 ;  /* 0x000000436b057223 */ /* 0x048fe20000000000 */
[----:B------:R-:W-:Y:S01]  /*a240*/  FFMA R4, R107, R71, R106 ;  /* 0x000000476b047223 */ /* 0x000fe2000000006a */
[C---:B------:R-:W-:Y:S01]  /*a250*/  FFMA R23, R19.reuse, R79, R18 ;  /* 0x0000004f13177223 */ /* 0x040fe20000000012 */
[----:B------:R-:W-:Y:S01]  /*a260*/  FFMA R20, R19, R71, R20 ;  /* 0x0000004713147223 */ /* 0x000fe20000000014 */
[----:B------:R-:W-:-:S04]  /*a270*/  DEPBAR.LE SB0, 0x2 ;  /* 0x000080800000791a */ /* 0x000fc80000000000 */
[----:B------:R-:W-:Y:S06]  /*a280*/  BAR.SYNC 0x0 ;  /* 0x0000000000007b1d */ /* 0x000fec0000000000 */
[----:B-1----:R-:W-:Y:S01]  /*a290*/  @P0 CALL.REL.NOINC `(.L_x_0) ;  /* 0x0000001000000944 */ /* 0x002fe20003c00000 */
[----:B------:R-:W-:Y:S05]  /*a2a0*/  BRA `(.L_x_1) ;  /* 0xffff70d000007947 */ /* 0x000fea000383ffff */
.L_x_0:
[----:B------:R-:W2:Y:S01]  /*a2b0*/  LDL.LU R92, [R1] ;  /* 0x00000000015c7983 */ /* 0x000ea20000300800 */
[----:B------:R-:W-:Y:S01]  /*a2c0*/  ULDC UR4, c[0x0][0x178] ;  /* 0x00005e0000047ab9 */ /* 0x000fe20000000800 */
[----:B------:R-:W-:Y:S01]  /*a2d0*/  LOP3.LUT R3, R141, 0x4, RZ, 0xfc, !PT ;  /* 0x000000048d037812 */ /* 0x000fe200078efcff */
[----:B------:R-:W-:Y:S01]  /*a2e0*/  UIMAD UR4, UR4, 0x32, URZ ;  /* 0x00000032040478a4 */ /* 0x000fe2000f8e023f */
[----:B------:R-:W1:Y:S01]  /*a2f0*/  S2R R126, SR_TID.X ;  /* 0x00000000007e7919 */ /* 0x000e620000002100 */
[----:B------:R-:W-:-:S04]  /*a300*/  DEPBAR.LE SB0, 0x0 ;  /* 0x000080000000791a */ /* 0x000fc80000000000 */
[----:B------:R-:W3:Y:S01]  /*a310*/  S2R R0, SR_TID.X ;  /* 0x0000000000007919 */ /* 0x000ee20000002100 */
[C---:B------:R-:W-:Y:S02]  /*a320*/  LOP3.LUT R16, R141.reuse, 0x8, RZ, 0xfc, !PT ;  /* 0x000000088d107812 */ /* 0x040fe400078efcff */
[----:B------:R-:W-:Y:S02]  /*a330*/  LOP3.LUT R17, R141, 0x14, RZ, 0xfc, !PT ;  /* 0x000000148d117812 */ /* 0x000fe400078efcff */
[----:B-1----:R-:W-:Y:S02]  /*a340*/  SHF.L.U32 R126, R126, 0x2, RZ ;  /* 0x000000027e7e7819 */ /* 0x002fe400000006ff */
[----:B---3--:R-:W-:Y:S01]  /*a350*/  SHF.R.U32.HI R0, RZ, 0x5, R0 ;  /* 0x00000005ff007819 */ /* 0x008fe20000011600 */
[----:B------:R-:W-:Y:S06]  /*a360*/  BAR.SYNC 0x0 ;  /* 0x0000000000007b1d */ /* 0x000fec0000000000 */
[----:B--2---:R-:W-:-:S02]  /*a370*/  LOP3.LUT R2, R92, 0x7c, R126, 0xf8, !PT ;  /* 0x0000007c5c027812 */ /* 0x004fc400078ef87e */
[----:B------:R-:W-:Y:S02]  /*a380*/  LOP3.LUT R126, R126, 0x7c, RZ, 0xc0, !PT ;  /* 0x0000007c7e7e7812 */ /* 0x000fe400078ec0ff */
[----:B------:R-:W-:-:S04]  /*a390*/  ISETP.GE.AND P0, PT, R2, 0xb0, PT ;  /* 0x000000b00200780c */ /* 0x000fc80003f06270 */
[----:B------:R-:W-:Y:S02]  /*a3a0*/  ISETP.LT.AND P2, PT, R3, UR4, !P0 ;  /* 0x0000000403007c0c */ /* 0x000fe4000c741270 */
[----:B------:R-:W-:Y:S02]  /*a3b0*/  LOP3.LUT R3, R141, 0xc, RZ, 0xfc, !PT ;  /* 0x0000000c8d037812 */ /* 0x000fe400078efcff */
[----:B------:R-:W-:Y:S02]  /*a3c0*/  ISETP.LT.AND P1, PT, R16, UR4, !P0 ;  /* 0x0000000410007c0c */ /* 0x000fe4000c721270 */
[----:B------:R-:W-:Y:S02]  /*a3d0*/  ISETP.LT.AND P6, PT, R3, UR4, !P0 ;  /* 0x0000000403007c0c */ /* 0x000fe4000c7c1270 */
[----:B------:R-:W-:Y:S02]  /*a3e0*/  SGXT.U32 R3, R0, 0x2 ;  /* 0x000000020003781a */ /* 0x000fe40000000000 */
[----:B------:R-:W-:-:S02]  /*a3f0*/  LOP3.LUT R16, R141, 0x10, RZ, 0xfc, !PT ;  /* 0x000000108d107812 */ /* 0x000fc400078efcff */
[----:B------:R-:W-:Y:S01]  /*a400*/  ISETP.LT.AND P3, PT, R141, UR4, !P0 ;  /* 0x000000048d007c0c */ /* 0x000fe2000c761270 */
[----:B------:R-:W-:Y:S01]  /*a410*/  IMAD R72, R3, 0x210, R126 ;  /* 0x0000021003487824 */ /* 0x000fe200078e027e */
[----:B------:R-:W-:Y:S02]  /*a420*/  ISETP.LT.AND P5, PT, R16, UR4, !P0 ;  /* 0x0000000410007c0c */ /* 0x000fe4000c7a1270 */
[----:B------:R-:W-:Y:S02]  /*a430*/  ISETP.LT.AND P4, PT, R17, UR4, !P0 ;  /* 0x0000000411007c0c */ /* 0x000fe4000c781270 */
[----:B------:R-:W-:Y:S01]  /*a440*/  SHF.L.U32 R0, R72, 0x2, RZ ;  /* 0x0000000248007819 */ /* 0x000fe200000006ff */
[----:B------:R-:W-:Y:S04]  /*a450*/  STS.128 [R72.X4], R60 ;  /* 0x0000003c48007388 */ /* 0x000fe80000004c00 */
[----:B------:R-:W-:Y:S01]  /*a460*/  IMAD R0, R3, -0x630, R0 ;  /* 0xfffff9d003007824 */ /* 0x000fe200078e0200 */
[----:B------:R-:W-:Y:S04]  /*a470*/  STS.128 [R72.X4+0x210], R56 ;  /* 0x0002103848007388 */ /* 0x000fe80000004c00 */
[----:B------:R-:W-:Y:S04]  /*a480*/  STS.128 [R72.X4+0x420], R52 ;  /* 0x0004203448007388 */ /* 0x000fe80000004c00 */
[----:B------:R-:W-:Y:S04]  /*a490*/  STS.128 [R72.X4+0x630], R48 ;  /* 0x0006303048007388 */ /* 0x000fe80000004c00 */
[----:B------:R-:W-:Y:S06]  /*a4a0*/  BAR.SYNC 0x0 ;  /* 0x0000000000007b1d */ /* 0x000fec0000000000 */
[----:B------:R-:W1:Y:S04]  /*a4b0*/  LDS.128 R76, [R0] ;  /* 0x00000000004c7984 */ /* 0x000e680000000c00 */
[----:B------:R-:W2:Y:S04]  /*a4c0*/  LDS.128 R88, [R0+0x840] ;  /* 0x0008400000587984 */ /* 0x000ea80000000c00 */
[----:B------:R-:W3:Y:S04]  /*a4d0*/  LDS.128 R64, [R0+0x1080] ;  /* 0x0010800000407984 */ /* 0x000ee80000000c00 */
[----:B------:R-:W4:Y:S04]  /*a4e0*/  LDS.128 R68, [R0+0x18c0] ;  /* 0x0018c00000447984 */ /* 0x000f280000000c00 */
[----:B------:R-:W-:Y:S06]  /*a4f0*/  BAR.SYNC 0x0 ;  /* 0x0000000000007b1d */ /* 0x000fec0000000000 */
[----:B------:R-:W-:Y:S04]  /*a500*/  STS.128 [R72.X4], R44 ;  /* 0x0000002c48007388 */ /* 0x000fe80000004c00 */
[----:B------:R-:W-:Y:S04]  /*a510*/  STS.128 [R72.X4+0x210], R40 ;  /* 0x0002102848007388 */ /* 0x000fe80000004c00 */
[----:B------:R-:W-:Y:S04]  /*a520*/  STS.128 [R72.X4+0x420], R36 ;  /* 0x0004202448007388 */ /* 0x000fe80000004c00 */
[----:B------:R-:W-:Y:S04]  /*a530*/  STS.128 [R72.X4+0x630], R32 ;  /* 0x0006302048007388 */ /* 0x000fe80000004c00 */
[----:B------:R-:W-:Y:S06]  /*a540*/  BAR.SYNC 0x0 ;  /* 0x0000000000007b1d */ /* 0x000fec0000000000 */
[----:B------:R-:W5:Y:S01]  /*a550*/  LDS.128 R60, [R0] ;  /* 0x00000000003c7984 */ /* 0x000f620000000c00 */
[----:B------:R-:W-:Y:S01]  /*a560*/  IMAD R44, R141, 0xb0, R2 ;  /* 0x000000b08d2c7824 */ /* 0x000fe200078e0202 */
[----:B------:R-:W-:-:S02]  /*a570*/  MOV R45, 0x4 ;  /* 0x00000004002d7802 */ /* 0x000fc40000000f00 */
[----:B------:R-:W1:Y:S03]  /*a580*/  LDS.128 R56, [R0+0x840] ;  /* 0x0008400000387984 */ /* 0x000e660000000c00 */
[C---:B------:R-:W-:Y:S01]  /*a590*/  IMAD.WIDE R2, R44.reuse, R45, c[0x0][0x170] ;  /* 0x00005c002c027625 */ /* 0x040fe200078e022d */
[----:B------:R-:W1:Y:S04]  /*a5a0*/  LDS.128 R48, [R0+0x1080] ;  /* 0x0010800000307984 */ /* 0x000e680000000c00 */
[----:B------:R-:W1:Y:S04]  /*a5b0*/  LDS.128 R52, [R0+0x18c0] ;  /* 0x0018c00000347984 */ /* 0x000e680000000c00 */
[----:B------:R-:W-:Y:S06]  /*a5c0*/  BAR.SYNC 0x0 ;  /* 0x0000000000007b1d */ /* 0x000fec0000000000 */
[----:B------:R-:W-:Y:S04]  /*a5d0*/  STS.128 [R72.X4], R28 ;  /* 0x0000001c48007388 */ /* 0x000fe80000004c00 */
[----:B------:R-:W-:Y:S04]  /*a5e0*/  STS.128 [R72.X4+0x210], R24 ;  /* 0x0002101848007388 */ /* 0x000fe80000004c00 */
[----:B------:R-:W-:Y:S04]  /*a5f0*/  STS.128 [R72.X4+0x420], R80 ;  /* 0x0004205048007388 */ /* 0x000fe80000004c00 */
[----:B------:R-:W-:Y:S04]  /*a600*/  STS.128 [R72.X4+0x630], R84 ;  /* 0x0006305448007388 */ /* 0x000fe80000004c00 */
[----:B------:R-:W-:Y:S06]  /*a610*/  BAR.SYNC 0x0 ;  /* 0x0000000000007b1d */ /* 0x000fec0000000000 */
[----:B------:R-:W1:Y:S01]  /*a620*/  LDS.128 R40, [R0] ;  /* 0x0000000000287984 */ /* 0x000e620000000c00 */
[----:B------:R-:W-:-:S02]  /*a630*/  IADD3 R24, R44, 0x2c0, RZ ;  /* 0x000002c02c187810 */ /* 0x000fc40007ffe0ff */
[----:B------:R-:W-:Y:S01]  /*a640*/  LOP3.LUT R26, R141, 0x18, RZ, 0xfc, !PT ;  /* 0x000000188d1a7812 */ /* 0x000fe200078efcff */
[----:B------:R-:W1:Y:S02]  /*a650*/  LDS.128 R36, [R0+0x840] ;  /* 0x0008400000247984 */ /* 0x000e640000000c00 */
[----:B------:R-:W-:Y:S02]  /*a660*/  IMAD.WIDE R24, R24, R45, c[0x0][0x170] ;  /* 0x00005c0018187625 */ /* 0x000fe400078e022d */
[----:B------:R-:W1:Y:S04]  /*a670*/  LDS.128 R16, [R0+0x1080] ;  /* 0x0010800000107984 */ /* 0x000e680000000c00 */
[----:B------:R-:W2:Y:S04]  /*a680*/  LDS.128 R32, [R0+0x18c0] ;  /* 0x0018c00000207984 */ /* 0x000ea80000000c00 */
[----:B------:R-:W-:Y:S06]  /*a690*/  BAR.SYNC 0x0 ;  /* 0x0000000000007b1d */ /* 0x000fec0000000000 */
[----:B------:R3:W-:Y:S04]  /*a6a0*/  STS.128 [R72.X4], R8 ;  /* 0x0000000848007388 */ /* 0x0007e80000004c00 */
[----:B------:R-:W-:Y:S04]  /*a6b0*/  STS.128 [R72.X4+0x420], R4 ;  /* 0x0004200448007388 */ /* 0x000fe80000004c00 */
[----:B------:R-:W-:Y:S04]  /*a6c0*/  STS.128 [R72.X4+0x210], R12 ;  /* 0x0002100c48007388 */ /* 0x000fe80000004c00 */
[----:B------:R-:W-:Y:S01]  /*a6d0*/  STS.128 [R72.X4+0x630], R20 ;  /* 0x0006301448007388 */ /* 0x000fe20000004c00 */
[----:B---3--:R-:W-:-:S03]  /*a6e0*/  IADD3 R9, R44, 0x580, RZ ;  /* 0x000005802c097810 */ /* 0x008fc60007ffe0ff */
[----:B------:R-:W-:Y:S06]  /*a6f0*/  BAR.SYNC 0x0 ;  /* 0x0000000000007b1d */ /* 0x000fec0000000000 */
[----:B------:R-:W-:Y:S01]  /*a700*/  IADD3 R6, R44, 0x840, RZ ;  /* 0x000008402c067810 */ /* 0x000fe20007ffe0ff */
[-C--:B------:R-:W-:Y:S01]  /*a710*/  IMAD.WIDE R4, R9, R45.reuse, c[0x0][0x170] ;  /* 0x00005c0009047625 */ /* 0x080fe200078e022d */
[C---:B------:R-:W-:Y:S01]  /*a720*/  LOP3.LUT R8, R141.reuse, 0x1c, RZ, 0xfc, !PT ;  /* 0x0000001c8d087812 */ /* 0x040fe200078efcff */
[----:B-1----:R1:W-:Y:S01]  /*a730*/  @P3 STG.E.128 [R2.64], R76 ;  /* 0x0000004c02003986 */ /* 0x0023e2000c101d0a */
[----:B------:R-:W-:Y:S01]  /*a740*/  ISETP.LT.AND P3, PT, R26, UR4, !P0 ;  /* 0x000000041a007c0c */ /* 0x000fe2000c761270 */
[----:B------:R-:W-:Y:S01]  /*a750*/  IMAD.WIDE R6, R6, R45, c[0x0][0x170] ;  /* 0x00005c0006067625 */ /* 0x000fe200078e022d */
[----:B------:R-:W-:Y:S01]  /*a760*/  IADD3 R10, R44, 0xb00, RZ ;  /* 0x00000b002c0a7810 */ /* 0x000fe20007ffe0ff */
[----:B--2---:R-:W-:Y:S01]  /*a770*/  @P2 STG.E.128 [R24.64], R88 ;  /* 0x0000005818002986 */ /* 0x004fe2000c101d0a */
[----:B------:R-:W-:-:S02]  /*a780*/  LOP3.LUT R9, R141, 0x24, RZ, 0xfc, !PT ;  /* 0x000000248d097812 */ /* 0x000fc400078efcff */
[----:B------:R-:W-:Y:S01]  /*a790*/  ISETP.LT.AND P2, PT, R8, UR4, !P0 ;  /* 0x0000000408007c0c */ /* 0x000fe2000c741270 */
[----:B------:R-:W2:Y:S01]  /*a7a0*/  LDS.128 R20, [R0] ;  /* 0x0000000000147984 */ /* 0x000ea20000000c00 */
[C---:B------:R-:W-:Y:S02]  /*a7b0*/  LOP3.LUT R8, R141.reuse, 0x20, RZ, 0xfc, !PT ;  /* 0x000000208d087812 */ /* 0x040fe400078efcff */
[----:B------:R-:W-:Y:S01]  /*a7c0*/  LOP3.LUT R11, R141, 0x38, RZ, 0xfc, !PT ;  /* 0x000000388d0b7812 */ /* 0x000fe200078efcff */
[----:B------:R-:W3:Y:S01]  /*a7d0*/  LDS.128 R24, [R0+0x840] ;  /* 0x0008400000187984 */ /* 0x000ee20000000c00 */
[----:B------:R-:W-:-:S03]  /*a7e0*/  IADD3 R12, R44, 0x18c0, RZ ;  /* 0x000018c02c0c7810 */ /* 0x000fc60007ffe0ff */
[----:B------:R-:W2:Y:S01]  /*a7f0*/  LDS.128 R28, [R0+0x1080] ;  /* 0x00108000001c7984 */ /* 0x000ea20000000c00 */
[----:B-1----:R-:W-:Y:S01]  /*a800*/  IMAD.WIDE R2, R10, R45, c[0x0][0x170] ;  /* 0x00005c000a027625 */ /* 0x002fe200078e022d */
[----:B------:R-:W-:Y:S02]  /*a810*/  IADD3 R10, R44, 0x1080, RZ ;  /* 0x000010802c0a7810 */ /* 0x000fe40007ffe0ff */
[----:B------:R1:W-:Y:S01]  /*a820*/  @P1 STG.E.128 [R4.64], R64 ;  /* 0x0000004004001986 */ /* 0x0003e2000c101d0a */
[----:B------:R-:W-:Y:S02]  /*a830*/  ISETP.LT.AND P1, PT, R8, UR4, !P0 ;  /* 0x0000000408007c0c */ /* 0x000fe4000c721270 */
[----:B------:R-:W-:Y:S01]  /*a840*/  LOP3.LUT R8, R141, 0x28, RZ, 0xfc, !PT ;  /* 0x000000288d087812 */ /* 0x000fe200078efcff */
[----:B----4-:R4:W-:Y:S01]  /*a850*/  @P6 STG.E.128 [R6.64], R68 ;  /* 0x0000004406006986 */ /* 0x0109e2000c101d0a */
[----:B------:R-:W-:Y:S02]  /*a860*/  ISETP.LT.AND P6, PT, R9, UR4, !P0 ;  /* 0x0000000409007c0c */ /* 0x000fe4000c7c1270 */
[----:B------:R-:W-:Y:S01]  /*a870*/  IADD3 R9, R44, 0xdc0, RZ ;  /* 0x00000dc02c097810 */ /* 0x000fe20007ffe0ff */
[----:B-----5:R5:W-:Y:S01]  /*a880*/  @P5 STG.E.128 [R2.64], R60 ;  /* 0x0000003c02005986 */ /* 0x020be2000c101d0a */
[----:B------:R-:W-:-:S02]  /*a890*/  ISETP.LT.AND P5, PT, R8, UR4, !P0 ;  /* 0x0000000408007c0c */ /* 0x000fc4000c7a1270 */
[----:B------:R-:W-:Y:S01]  /*a8a0*/  LOP3.LUT R8, R141, 0x2c, RZ, 0xfc, !PT ;  /* 0x0000002c8d087812 */ /* 0x000fe200078efcff */
[-C--:B-1----:R-:W-:Y:S01]  /*a8b0*/  IMAD.WIDE R4, R9, R45.reuse, c[0x0][0x170] ;  /* 0x00005c0009047625 */ /* 0x082fe200078e022d */
[C---:B------:R-:W-:Y:S02]  /*a8c0*/  LOP3.LUT R9, R141.reuse, 0x30, RZ, 0xfc, !PT ;  /* 0x000000308d097812 */ /* 0x040fe400078efcff */
[----:B----4-:R-:W-:Y:S02]  /*a8d0*/  IADD3 R6, R44, 0x1340, RZ ;  /* 0x000013402c067810 */ /* 0x010fe40007ffe0ff */
[----:B------:R1:W-:Y:S01]  /*a8e0*/  @P4 STG.E.128 [R4.64], R56 ;  /* 0x0000003804004986 */ /* 0x0003e2000c101d0a */
[----:B------:R-:W-:Y:S01]  /*a8f0*/  ISETP.LT.AND P4, PT, R8, UR4, !P0 ;  /* 0x0000000408007c0c */ /* 0x000fe2000c781270 */
[-C--:B-----5:R-:W-:Y:S01]  /*a900*/  IMAD.WIDE R2, R10, R45.reuse, c[0x0][0x170] ;  /* 0x00005c000a027625 */ /* 0x0a0fe200078e022d */
[----:B------:R-:W-:Y:S02]  /*a910*/  IADD3 R8, R44, 0x1600, RZ ;  /* 0x000016002c087810 */ /* 0x000fe40007ffe0ff */
[----:B------:R-:W-:Y:S01]  /*a920*/  LOP3.LUT R10, R141, 0x34, RZ, 0xfc, !PT ;  /* 0x000000348d0a7812 */ /* 0x000fe200078efcff */
[----:B------:R-:W-:Y:S01]  /*a930*/  IMAD.WIDE R6, R6, R45, c[0x0][0x170] ;  /* 0x00005c0006067625 */ /* 0x000fe200078e022d */
[----:B------:R4:W-:Y:S01]  /*a940*/  @P3 STG.E.128 [R2.64], R48 ;  /* 0x0000003002003986 */ /* 0x0009e2000c101d0a */
[----:B------:R-:W-:-:S02]  /*a950*/  ISETP.LT.AND P3, PT, R9, UR4, !P0 ;  /* 0x0000000409007c0c */ /* 0x000fc4000c761270 */
[-C--:B------:R-:W-:Y:S01]  /*a960*/  IMAD.WIDE R8, R8, R45.reuse, c[0x0][0x170] ;  /* 0x00005c0008087625 */ /* 0x080fe200078e022d */
[----:B------:R-:W-:Y:S01]  /*a970*/  LOP3.LUT R141, R141, 0x3c, RZ, 0xfc, !PT ;  /* 0x0000003c8d8d7812 */ /* 0x000fe200078efcff */
[----:B------:R5:W-:Y:S01]  /*a980*/  @P2 STG.E.128 [R6.64], R52 ;  /* 0x0000003406002986 */ /* 0x000be2000c101d0a */
[----:B------:R-:W-:Y:S02]  /*a990*/  ISETP.LT.AND P2, PT, R10, UR4, !P0 ;  /* 0x000000040a007c0c */ /* 0x000fe4000c741270 */
[----:B------:R-:W-:Y:S01]  /*a9a0*/  IADD3 R10, R44, 0x2100, RZ ;  /* 0x000021002c0a7810 */ /* 0x000fe20007ffe0ff */
[----:B------:R2:W-:Y:S01]  /*a9b0*/  @P1 STG.E.128 [R8.64], R40 ;  /* 0x0000002808001986 */ /* 0x0005e2000c101d0a */
[----:B------:R-:W-:Y:S01]  /*a9c0*/  ISETP.LT.AND P1, PT, R11, UR4, !P0 ;  /* 0x000000040b007c0c */ /* 0x000fe2000c721270 */
[----:B-1----:R-:W-:Y:S01]  /*a9d0*/  IMAD.WIDE R4, R12, R45, c[0x0][0x170] ;  /* 0x00005c000c047625 */ /* 0x002fe200078e022d */
[----:B------:R-:W-:Y:S02]  /*a9e0*/  ISETP.LT.AND P0, PT, R141, UR4, !P0 ;  /* 0x000000048d007c0c */ /* 0x000fe4000c701270 */
[----:B------:R-:W-:-:S02]  /*a9f0*/  IADD3 R11, R44, 0x23c0, RZ ;  /* 0x000023c02c0b7810 */ /* 0x000fc40007ffe0ff */
[C---:B------:R-:W-:Y:S01]  /*aa00*/  IADD3 R12, R44.reuse, 0x2680, RZ ;  /* 0x000026802c0c7810 */ /* 0x040fe20007ffe0ff */
[----:B------:R1:W-:Y:S01]  /*aa10*/  @P6 STG.E.128 [R4.64], R36 ;  /* 0x0000002404006986 */ /* 0x0003e2000c101d0a */
[----:B----4-:R-:W-:-:S03]  /*aa20*/  IADD3 R2, R44, 0x1b80, RZ ;  /* 0x00001b802c027810 */ /* 0x010fc60007ffe0ff */
[----:B------:R-:W-:Y:S01]  /*aa30*/  IMAD.WIDE R12, R12, R45, c[0x0][0x170] ;  /* 0x00005c000c0c7625 */ /* 0x000fe200078e022d */
[----:B-----5:R-:W-:-:S03]  /*aa40*/  IADD3 R6, R44, 0x1e40, RZ ;  /* 0x00001e402c067810 */ /* 0x020fc60007ffe0ff */
[----:B------:R-:W-:-:S04]  /*aa50*/  IMAD.WIDE R2, R2, R45, c[0x0][0x170] ;  /* 0x00005c0002027625 */ /* 0x000fc800078e022d */
[-C--:B------:R-:W-:Y:S01]  /*aa60*/  IMAD.WIDE R6, R6, R45.reuse, c[0x0][0x170] ;  /* 0x00005c0006067625 */ /* 0x080fe200078e022d */
[----:B------:R1:W-:Y:S03]  /*aa70*/  @P5 STG.E.128 [R2.64], R16 ;  /* 0x0000001002005986 */ /* 0x0003e6000c101d0a */
[-C--:B--2---:R-:W-:Y:S01]  /*aa80*/  IMAD.WIDE R8, R10, R45.reuse, c[0x0][0x170] ;  /* 0x00005c000a087625 */ /* 0x084fe200078e022d */
[----:B------:R1:W-:Y:S03]  /*aa90*/  @P4 STG.E.128 [R6.64], R32 ;  /* 0x0000002006004986 */ /* 0x0003e6000c101d0a */
[----:B------:R-:W-:Y:S01]  /*aaa0*/  IMAD.WIDE R10, R11, R45, c[0x0][0x170] ;  /* 0x00005c000b0a7625 */ /* 0x000fe200078e022d */
[----:B------:R1:W-:Y:S04]  /*aab0*/  @P3 STG.E.128 [R8.64], R20 ;  /* 0x0000001408003986 */ /* 0x0003e8000c101d0a */
[----:B---3--:R1:W-:Y:S04]  /*aac0*/  @P2 STG.E.128 [R10.64], R24 ;  /* 0x000000180a002986 */ /* 0x0083e8000c101d0a */
[----:B------:R1:W-:Y:S01]  /*aad0*/  @P1 STG.E.128 [R12.64], R28 ;  /* 0x0000001c0c001986 */ /* 0x0003e2000c101d0a */
[----:B------:R-:W-:Y:S05]  /*aae0*/  @!P0 EXIT ;  /* 0x000000000000894d */ /* 0x000fea0003800000 */
[----:B-1----:R-:W1:Y:S01]  /*aaf0*/  LDS.128 R4, [R0+0x18c0] ;  /* 0x0018c00000047984 */ /* 0x002e620000000c00 */
[----:B------:R-:W-:-:S05]  /*ab00*/  IADD3 R2, R44, 0x2940, RZ ;  /* 0x000029402c027810 */ /* 0x000fca0007ffe0ff */
[----:B------:R-:W-:-:S05]  /*ab10*/  IMAD.WIDE R2, R2, R45, c[0x0][0x170] ;  /* 0x00005c0002027625 */ /* 0x000fca00078e022d */
[----:B-1----:R-:W-:Y:S01]  /*ab20*/  STG.E.128 [R2.64], R4 ;  /* 0x0000000402007986 */ /* 0x002fe2000c101d0a */
[----:B------:R-:W-:Y:S05]  /*ab30*/  EXIT ;  /* 0x000000000000794d */ /* 0x000fea0003800000 */
.L_x_2:
[----:B------:R-:W-:-:S00]  /*ab40*/  BRA `(.L_x_2) ;  /* 0xfffffff000007947 */ /* 0x000fc0000383ffff */
[----:B------:R-:W-:-:S00]  /*ab50*/  NOP ;  /* 0x0000000000007918 */ /* 0x000fc00000000000 */
        /* <DEDUP_REMOVED lines=10> */
.L_x_3:


//--------------------- .nv.shared.triton_mm      --------------------------
	.section	.nv.shared.triton_mm,"aw",@nobits
	.align	16
